// auto-generated by cutlass_sweep.gemm — config: {"arch": "sm_100", "cluster_m": 1, "cluster_n": 1, "dtype": "fp16", "dtype_b": "fp16", "layout": "nt", "stages": 0, "tile_k": 128, "tile_m": 128, "tile_n": 128}
#include "cutlass/cutlass.h"
#include "cutlass/gemm/collective/collective_builder.hpp"
#include "cutlass/gemm/device/gemm_universal_adapter.h"
#include "cutlass/gemm/kernel/gemm_universal.hpp"
#include "cutlass/epilogue/collective/collective_builder.hpp"

using ElemA = cutlass::half_t;
using ElemB = cutlass::half_t;
using ElemCD = cutlass::half_t;
using Acc  = float;
using TileShape    = cute::Shape<cute::_128, cute::_128, cute::_128>;
using ClusterShape = cute::Shape<cute::_1, cute::_1, cute::_1>;

using CollectiveEpilogue = typename cutlass::epilogue::collective::CollectiveBuilder<
    cutlass::arch::Sm100, cutlass::arch::OpClassTensorOp,
    TileShape, ClusterShape,
    cutlass::epilogue::collective::EpilogueTileAuto,
    Acc, Acc,
    ElemCD, cutlass::layout::RowMajor, 128 / cutlass::sizeof_bits<ElemCD>::value,
    ElemCD, cutlass::layout::RowMajor, 128 / cutlass::sizeof_bits<ElemCD>::value,
    cutlass::epilogue::collective::EpilogueScheduleAuto
  >::CollectiveOp;

using CollectiveMainloop = typename cutlass::gemm::collective::CollectiveBuilder<
    cutlass::arch::Sm100, cutlass::arch::OpClassTensorOp,
    ElemA, cutlass::layout::RowMajor, 128 / cutlass::sizeof_bits<ElemA>::value,
    ElemB, cutlass::layout::ColumnMajor, 128 / cutlass::sizeof_bits<ElemB>::value,
    Acc,
    TileShape, ClusterShape,
    cutlass::gemm::collective::StageCountAutoCarveout<static_cast<int>(sizeof(typename CollectiveEpilogue::SharedStorage))>,
    cutlass::gemm::collective::KernelScheduleAuto
  >::CollectiveOp;

using GemmKernel = cutlass::gemm::kernel::GemmUniversal<
    cute::Shape<int,int,int,int>,
    CollectiveMainloop,
    CollectiveEpilogue
>;
using Gemm = cutlass::gemm::device::GemmUniversalAdapter<GemmKernel>;

// Force the device kernel symbol into the cubin without needing a host main.
auto* _anchor = &cutlass::device_kernel<GemmKernel>;


// ===== COMPILED SASS (sm_100a) =====

	.target	sm_100a

	.elftype	@"ET_EXEC"


//--------------------- .note.nv.tkinfo           --------------------------
	.section	.note.nv.tkinfo,"",@"SHT_NOTE"
	.sectionflags	@"SHF_NOTE_NV_TKINFO"
	.tkinfo
        /*0018*/ 	.word	0x00000002
        /*0030*/ 	.string	""
        /*0030*/ 	.string	"ptxas"
        /*0030*/ 	.string	"Cuda compilation tools, release 13.0, V13.0.88"
        /*0030*/ 	.string	"Build cuda_13.0.r13.0/compiler.36424714_0"
        /*0030*/ 	.string	"-arch sm_100a -m 64 "



//--------------------- .note.nv.cuinfo           --------------------------
	.section	.note.nv.cuinfo,"",@"SHT_NOTE"
	.sectionflags	@"SHF_NOTE_NV_CUINFO"
        /*0018*/ 	.short	0x0002
        /*001a*/ 	.short	0x0064
        /*001c*/ 	.short	0x0082
	.zero		2


//--------------------- .nv.info                  --------------------------
	.section	.nv.info,"",@"SHT_CUDA_INFO"
	.align	4


	//----- nvinfo : EIATTR_REGCOUNT
	.align		4
        /*0000*/ 	.byte	0x04, 0x2f
        /*0002*/ 	.short	(.L_19 - .L_18)
	.align		4
.L_18:
        /*0004*/ 	.word	index@(_ZN7cutlass13device_kernelINS_4gemm6kernel13GemmUniversalIN4cute5tupleIJiiiiEEENS1_10collective13CollectiveMmaINS1_35MainloopSm100TmaUmmaWarpSpecializedILi3ELi2ELi4ENS5_IJNS4_1CILi1EEESB_SB_EEEEENS5_IJNSA_ILi128EEESE_SE_EEENS_6half_tENS5_IJlSB_lEEESG_SH_NS4_8TiledMMAINS4_8MMA_AtomIJNS4_20SM100_MMA_F16BF16_SSISG_SG_fLi128ELi128ELNS4_4UMMA5MajorE0ELSM_0ELNSL_7ScaleInE0ELSN_0EEEEEENS4_6LayoutISC_NS5_IJNSA_ILi0EEESR_SR_EEEEENS5_IJNS4_10UnderscoreESU_SU_EEEEENS4_13SM90_TMA_LOADENS4_14ComposedLayoutINS4_7SwizzleILi3ELi4ELi3EEENS4_18smem_ptr_flag_bitsILi16EEENSQ_INS5_IJNSA_ILi8EEENSA_ILi64EEEEEENS5_IJS14_SB_EEEEEEEvNS4_8identityESX_S18_vS19_EENS_8epilogue10collective18CollectiveEpilogueINS1B_23Sm100TmaWarpSpecializedILi4ELi2ELi32ELb1ELb0EEEJSF_NS5_IJNSQ_ISE_SB_EENSQ_INSA_ILi32EEESB_EEEEESG_SH_SG_SH_NS1B_6fusion15FusionCallbacksIS1F_NS1K_17LinearCombinationISG_fSG_fLNS_15FloatRoundStyleE2EEESF_S1J_JEEENS4_5SM1004TMEM4LOAD26SM100_TMEM_LOAD_32dp32b32xESX_NSY_INSZ_ILi2ELi4ELi3EEES12_NSQ_INS5_IJS13_S1H_EEENS5_IJS1H_SB_EEEEEEENS4_39AutoVectorizingCopyWithAssumedAlignmentILi128EEENS4_14SM90_TMA_STOREES1Y_S20_S20_EEEvvEEEEvNT_6ParamsE)
        /*0008*/ 	.word	0x0000006e


	//----- nvinfo : EIATTR_FRAME_SIZE
	.align		4
.L_19:
        /*000c*/ 	.byte	0x04, 0x11
        /*000e*/ 	.short	(.L_21 - .L_20)
	.align		4
.L_20:
        /*0010*/ 	.word	index@($__internal_2_$__cuda_sm10x_tcgen05_guardrail_trap_unallocated_columns_being_dealloced)
        /*0014*/ 	.word	0x00000000


	//----- nvinfo : EIATTR_FRAME_SIZE
	.align		4
.L_21:
        /*0018*/ 	.byte	0x04, 0x11
        /*001a*/ 	.short	(.L_23 - .L_22)
	.align		4
.L_22:
        /*001c*/ 	.word	index@($__internal_1_$__cuda_sm10x_tcgen05_guardrail_trap_phase_invalid_during_alloc)
        /*0020*/ 	.word	0x00000000


	//----- nvinfo : EIATTR_FRAME_SIZE
	.align		4
.L_23:
        /*0024*/ 	.byte	0x04, 0x11
        /*0026*/ 	.short	(.L_25 - .L_24)
	.align		4
.L_24:
        /*0028*/ 	.word	index@($__internal_0_$__cuda_sm10x_tcgen05_guardrail_trap_col_being_dealloced_not_returned_by_alloc)
        /*002c*/ 	.word	0x00000000


	//----- nvinfo : EIATTR_FRAME_SIZE
	.align		4
.L_25:
        /*0030*/ 	.byte	0x04, 0x11
        /*0032*/ 	.short	(.L_27 - .L_26)
	.align		4
.L_26:
        /*0034*/ 	.word	index@(_ZN7cutlass13device_kernelINS_4gemm6kernel13GemmUniversalIN4cute5tupleIJiiiiEEENS1_10collective13CollectiveMmaINS1_35MainloopSm100TmaUmmaWarpSpecializedILi3ELi2ELi4ENS5_IJNS4_1CILi1EEESB_SB_EEEEENS5_IJNSA_ILi128EEESE_SE_EEENS_6half_tENS5_IJlSB_lEEESG_SH_NS4_8TiledMMAINS4_8MMA_AtomIJNS4_20SM100_MMA_F16BF16_SSISG_SG_fLi128ELi128ELNS4_4UMMA5MajorE0ELSM_0ELNSL_7ScaleInE0ELSN_0EEEEEENS4_6LayoutISC_NS5_IJNSA_ILi0EEESR_SR_EEEEENS5_IJNS4_10UnderscoreESU_SU_EEEEENS4_13SM90_TMA_LOADENS4_14ComposedLayoutINS4_7SwizzleILi3ELi4ELi3EEENS4_18smem_ptr_flag_bitsILi16EEENSQ_INS5_IJNSA_ILi8EEENSA_ILi64EEEEEENS5_IJS14_SB_EEEEEEEvNS4_8identityESX_S18_vS19_EENS_8epilogue10collective18CollectiveEpilogueINS1B_23Sm100TmaWarpSpecializedILi4ELi2ELi32ELb1ELb0EEEJSF_NS5_IJNSQ_ISE_SB_EENSQ_INSA_ILi32EEESB_EEEEESG_SH_SG_SH_NS1B_6fusion15FusionCallbacksIS1F_NS1K_17LinearCombinationISG_fSG_fLNS_15FloatRoundStyleE2EEESF_S1J_JEEENS4_5SM1004TMEM4LOAD26SM100_TMEM_LOAD_32dp32b32xESX_NSY_INSZ_ILi2ELi4ELi3EEES12_NSQ_INS5_IJS13_S1H_EEENS5_IJS1H_SB_EEEEEEENS4_39AutoVectorizingCopyWithAssumedAlignmentILi128EEENS4_14SM90_TMA_STOREES1Y_S20_S20_EEEvvEEEEvNT_6ParamsE)
        /*0038*/ 	.word	0x00000000


	//----- nvinfo : EIATTR_MIN_STACK_SIZE
	.align		4
.L_27:
        /*003c*/ 	.byte	0x04, 0x12
        /*003e*/ 	.short	(.L_29 - .L_28)
	.align		4
.L_28:
        /*0040*/ 	.word	index@(_ZN7cutlass13device_kernelINS_4gemm6kernel13GemmUniversalIN4cute5tupleIJiiiiEEENS1_10collective13CollectiveMmaINS1_35MainloopSm100TmaUmmaWarpSpecializedILi3ELi2ELi4ENS5_IJNS4_1CILi1EEESB_SB_EEEEENS5_IJNSA_ILi128EEESE_SE_EEENS_6half_tENS5_IJlSB_lEEESG_SH_NS4_8TiledMMAINS4_8MMA_AtomIJNS4_20SM100_MMA_F16BF16_SSISG_SG_fLi128ELi128ELNS4_4UMMA5MajorE0ELSM_0ELNSL_7ScaleInE0ELSN_0EEEEEENS4_6LayoutISC_NS5_IJNSA_ILi0EEESR_SR_EEEEENS5_IJNS4_10UnderscoreESU_SU_EEEEENS4_13SM90_TMA_LOADENS4_14ComposedLayoutINS4_7SwizzleILi3ELi4ELi3EEENS4_18smem_ptr_flag_bitsILi16EEENSQ_INS5_IJNSA_ILi8EEENSA_ILi64EEEEEENS5_IJS14_SB_EEEEEEEvNS4_8identityESX_S18_vS19_EENS_8epilogue10collective18CollectiveEpilogueINS1B_23Sm100TmaWarpSpecializedILi4ELi2ELi32ELb1ELb0EEEJSF_NS5_IJNSQ_ISE_SB_EENSQ_INSA_ILi32EEESB_EEEEESG_SH_SG_SH_NS1B_6fusion15FusionCallbacksIS1F_NS1K_17LinearCombinationISG_fSG_fLNS_15FloatRoundStyleE2EEESF_S1J_JEEENS4_5SM1004TMEM4LOAD26SM100_TMEM_LOAD_32dp32b32xESX_NSY_INSZ_ILi2ELi4ELi3EEES12_NSQ_INS5_IJS13_S1H_EEENS5_IJS1H_SB_EEEEEEENS4_39AutoVectorizingCopyWithAssumedAlignmentILi128EEENS4_14SM90_TMA_STOREES1Y_S20_S20_EEEvvEEEEvNT_6ParamsE)
        /*0044*/ 	.word	0x00000000
.L_29:


//--------------------- .nv.compat                --------------------------
	.section	.nv.compat,"",@"SHT_CUDA_COMPAT_INFO"
	.align	4
        /*0000*/ 	.byte	0x02, 0x09, 0x01, 0x00, 0x02, 0x02, 0x02, 0x00, 0x02, 0x05, 0x05, 0x00, 0x03, 0x07, 0x01, 0x01
        /*0010*/ 	.byte	0x02, 0x03, 0x01, 0x00, 0x02, 0x06, 0x01, 0x00, 0x04, 0x0b, 0x08, 0x00, 0x09, 0x00, 0x00, 0x00
        /*0020*/ 	.byte	0x00, 0x00, 0x00, 0x00


//--------------------- .nv.info._ZN7cutlass13device_kernelINS_4gemm6kernel13GemmUniversalIN4cute5tupleIJiiiiEEENS1_10collective13CollectiveMmaINS1_35MainloopSm100TmaUmmaWarpSpecializedILi3ELi2ELi4ENS5_IJNS4_1CILi1EEESB_SB_EEEEENS5_IJNSA_ILi128EEESE_SE_EEENS_6half_tENS5_IJlSB_lEEESG_SH_NS4_8TiledMMAINS4_8MMA_AtomIJNS4_20SM100_MMA_F16BF16_SSISG_SG_fLi128ELi128ELNS4_4UMMA5MajorE0ELSM_0ELNSL_7ScaleInE0ELSN_0EEEEEENS4_6LayoutISC_NS5_IJNSA_ILi0EEESR_SR_EEEEENS5_IJNS4_10UnderscoreESU_SU_EEEEENS4_13SM90_TMA_LOADENS4_14ComposedLayoutINS4_7SwizzleILi3ELi4ELi3EEENS4_18smem_ptr_flag_bitsILi16EEENSQ_INS5_IJNSA_ILi8EEENSA_ILi64EEEEEENS5_IJS14_SB_EEEEEEEvNS4_8identityESX_S18_vS19_EENS_8epilogue10collective18CollectiveEpilogueINS1B_23Sm100TmaWarpSpecializedILi4ELi2ELi32ELb1ELb0EEEJSF_NS5_IJNSQ_ISE_SB_EENSQ_INSA_ILi32EEESB_EEEEESG_SH_SG_SH_NS1B_6fusion15FusionCallbacksIS1F_NS1K_17LinearCombinationISG_fSG_fLNS_15FloatRoundStyleE2EEESF_S1J_JEEENS4_5SM1004TMEM4LOAD26SM100_TMEM_LOAD_32dp32b32xESX_NSY_INSZ_ILi2ELi4ELi3EEES12_NSQ_INS5_IJS13_S1H_EEENS5_IJS1H_SB_EEEEEEENS4_39AutoVectorizingCopyWithAssumedAlignmentILi128EEENS4_14SM90_TMA_STOREES1Y_S20_S20_EEEvvEEEEvNT_6ParamsE --------------------------
	.section	.nv.info._ZN7cutlass13device_kernelINS_4gemm6kernel13GemmUniversalIN4cute5tupleIJiiiiEEENS1_10collective13CollectiveMmaINS1_35MainloopSm100TmaUmmaWarpSpecializedILi3ELi2ELi4ENS5_IJNS4_1CILi1EEESB_SB_EEEEENS5_IJNSA_ILi128EEESE_SE_EEENS_6half_tENS5_IJlSB_lEEESG_SH_NS4_8TiledMMAINS4_8MMA_AtomIJNS4_20SM100_MMA_F16BF16_SSISG_SG_fLi128ELi128ELNS4_4UMMA5MajorE0ELSM_0ELNSL_7ScaleInE0ELSN_0EEEEEENS4_6LayoutISC_NS5_IJNSA_ILi0EEESR_SR_EEEEENS5_IJNS4_10UnderscoreESU_SU_EEEEENS4_13SM90_TMA_LOADENS4_14ComposedLayoutINS4_7SwizzleILi3ELi4ELi3EEENS4_18smem_ptr_flag_bitsILi16EEENSQ_INS5_IJNSA_ILi8EEENSA_ILi64EEEEEENS5_IJS14_SB_EEEEEEEvNS4_8identityESX_S18_vS19_EENS_8epilogue10collective18CollectiveEpilogueINS1B_23Sm100TmaWarpSpecializedILi4ELi2ELi32ELb1ELb0EEEJSF_NS5_IJNSQ_ISE_SB_EENSQ_INSA_ILi32EEESB_EEEEESG_SH_SG_SH_NS1B_6fusion15FusionCallbacksIS1F_NS1K_17LinearCombinationISG_fSG_fLNS_15FloatRoundStyleE2EEESF_S1J_JEEENS4_5SM1004TMEM4LOAD26SM100_TMEM_LOAD_32dp32b32xESX_NSY_INSZ_ILi2ELi4ELi3EEES12_NSQ_INS5_IJS13_S1H_EEENS5_IJS1H_SB_EEEEEEENS4_39AutoVectorizingCopyWithAssumedAlignmentILi128EEENS4_14SM90_TMA_STOREES1Y_S20_S20_EEEvvEEEEvNT_6ParamsE,"",@"SHT_CUDA_INFO"
	.sectionflags	@""
	.align	4


	//----- nvinfo : EIATTR_CUDA_API_VERSION
	.align		4
        /*0000*/ 	.byte	0x04, 0x37
        /*0002*/ 	.short	(.L_31 - .L_30)
.L_30:
        /*0004*/ 	.word	0x00000082


	//----- nvinfo : EIATTR_KPARAM_INFO
	.align		4
.L_31:
        /*0008*/ 	.byte	0x04, 0x17
        /*000a*/ 	.short	(.L_33 - .L_32)
.L_32:
        /*000c*/ 	.word	0x00000000
        /*0010*/ 	.short	0x0000
        /*0012*/ 	.short	0x0000
        /*0014*/ 	.byte	0x00, 0xf0, 0x01, 0x20


	//----- nvinfo : EIATTR_AT_ENTRY_FRAGMENTS
	.align		4
.L_33:
        /*0018*/ 	.byte	0x04, 0x4f
        /*001a*/ 	.short	(.L_35 - .L_34)


	//   ....[0]....
.L_34:
        /*001c*/ 	.word	0x00000006


	//----- nvinfo : EIATTR_RESERVED_SMEM_USED
	.align		4
.L_35:
        /*0020*/ 	.byte	0x01, 0x41
	.zero		2


	//----- nvinfo : EIATTR_SPARSE_MMA_MASK
	.align		4
        /*0024*/ 	.byte	0x03, 0x50
        /*0026*/ 	.short	0x0000


	//----- nvinfo : EIATTR_TCGEN05_1CTA_USED
	.align		4
        /*0028*/ 	.byte	0x01, 0x51
	.zero		2


	//----- nvinfo : EIATTR_MAXREG_COUNT
	.align		4
        /*002c*/ 	.byte	0x03, 0x1b
        /*002e*/ 	.short	0x00ff


	//----- nvinfo : EIATTR_NUM_BARRIERS
	.align		4
        /*0030*/ 	.byte	0x02, 0x4c
        /*0032*/ 	.byte	0x07
	.zero		1


	//----- nvinfo : EIATTR_EXTERNS
	.align		4
        /*0034*/ 	.byte	0x04, 0x0f
        /*0036*/ 	.short	(.L_37 - .L_36)


	//   ....[0]....
	.align		4
.L_36:
        /*0038*/ 	.word	index@(__assertfail)


	//----- nvinfo : EIATTR_MERCURY_ISA_VERSION
	.align		4
.L_37:
        /*003c*/ 	.byte	0x03, 0x5f
        /*003e*/ 	.short	0x0101


	//----- nvinfo : EIATTR_INT_WARP_WIDE_INSTR_OFFSETS
	.align		4
        /*0040*/ 	.byte	0x04, 0x31
        /*0042*/ 	.short	(.L_39 - .L_38)


	//   ....[0]....
.L_38:
        /*0044*/ 	.word	0x00001f00


	//   ....[1]....
        /*0048*/ 	.word	0x00003a70


	//   ....[2]....
        /*004c*/ 	.word	0x00003aa0


	//   ....[3]....
        /*0050*/ 	.word	0x00003af0


	//   ....[4]....
        /*0054*/ 	.word	0x00004410


	//   ....[5]....
        /*0058*/ 	.word	0x00004470


	//   ....[6]....
        /*005c*/ 	.word	0x00004550


	//   ....[7]....
        /*0060*/ 	.word	0x000045c0


	//   ....[8]....
        /*0064*/ 	.word	0x000046d0


	//   ....[9]....
        /*0068*/ 	.word	0x00004760


	//   ....[10]....
        /*006c*/ 	.word	0x00004930


	//   ....[11]....
        /*0070*/ 	.word	0x00004a90


	//----- nvinfo : EIATTR_COOP_GROUP_MASK_REGIDS
	.align		4
.L_39:
        /*0074*/ 	.byte	0x04, 0x29
        /*0076*/ 	.short	(.L_41 - .L_40)


	//   ....[0]....
.L_40:
        /*0078*/ 	.word	0xffffffff


	//   ....[1]....
        /*007c*/ 	.word	0xffffffff


	//   ....[2]....
        /*0080*/ 	.word	0xffffffff


	//   ....[3]....
        /*0084*/ 	.word	0xffffffff


	//   ....[4]....
        /*0088*/ 	.word	0xffffffff


	//   ....[5]....
        /*008c*/ 	.word	0xffffffff


	//   ....[6]....
        /*0090*/ 	.word	0xffffffff


	//   ....[7]....
        /*0094*/ 	.word	0xffffffff


	//   ....[8]....
        /*0098*/ 	.word	0xffffffff


	//   ....[9]....
        /*009c*/ 	.word	0xffffffff


	//   ....[10]....
        /*00a0*/ 	.word	0xffffffff


	//   ....[11]....
        /*00a4*/ 	.word	0xffffffff


	//   ....[12]....
        /*00a8*/ 	.word	0xffffffff


	//----- nvinfo : EIATTR_COOP_GROUP_INSTR_OFFSETS
	.align		4
.L_41:
        /*00ac*/ 	.byte	0x04, 0x28
        /*00ae*/ 	.short	(.L_43 - .L_42)


	//   ....[0]....
.L_42:
        /*00b0*/ 	.word	0x00000090


	//   ....[1]....
        /*00b4*/ 	.word	0x000004d0


	//   ....[2]....
        /*00b8*/ 	.word	0x00000620


	//   ....[3]....
        /*00bc*/ 	.word	0x000007c0


	//   ....[4]....
        /*00c0*/ 	.word	0x000008c0


	//   ....[5]....
        /*00c4*/ 	.word	0x00000a30


	//   ....[6]....
        /*00c8*/ 	.word	0x00000bd0


	//   ....[7]....
        /*00cc*/ 	.word	0x00001de0


	//   ....[8]....
        /*00d0*/ 	.word	0x00002b30


	//   ....[9]....
        /*00d4*/ 	.word	0x00002d40


	//   ....[10]....
        /*00d8*/ 	.word	0x00002d70


	//   ....[11]....
        /*00dc*/ 	.word	0x00003960


	//   ....[12]....
        /*00e0*/ 	.word	0x00003b90


	//----- nvinfo : EIATTR_VRC_CTA_INIT_COUNT
	.align		4
.L_43:
        /*00e4*/ 	.byte	0x02, 0x4a
        /*00e6*/ 	.byte	0x80
	.zero		1


	//----- nvinfo : EIATTR_SYSCALL_OFFSETS
	.align		4
        /*00e8*/ 	.byte	0x04, 0x46
        /*00ea*/ 	.short	(.L_45 - .L_44)


	//   ....[0]....
.L_44:
        /*00ec*/ 	.word	0x00005510


	//   ....[1]....
        /*00f0*/ 	.word	0x00005600


	//   ....[2]....
        /*00f4*/ 	.word	0x00005d70


	//   ....[3]....
        /*00f8*/ 	.word	0x000069f0


	//   ....[4]....
        /*00fc*/ 	.word	0x00007640


	//   ....[5]....
        /*0100*/ 	.word	0x00008290


	//----- nvinfo : EIATTR_MBARRIER_INSTR_OFFSETS
	.align		4
.L_45:
        /*0104*/ 	.byte	0x04, 0x39
        /*0106*/ 	.short	(.L_47 - .L_46)


	//   ....[0]....
.L_46:
        /*0108*/ 	.word	0x000005b0
        /*010c*/ 	.word	0x000000ff
        /*0110*/ 	.word	0x00000000
        /*0114*/ 	.short	0x0100
        /*0116*/ 	.byte	0x05
	.zero		1


	//   ....[1]....
        /*0118*/ 	.word	0x000005c0
        /*011c*/ 	.word	0x000000ff
        /*0120*/ 	.word	0x00000018
        /*0124*/ 	.short	0x0100
        /*0126*/ 	.byte	0x05
	.zero		1


	//   ....[2]....
        /*0128*/ 	.word	0x000005d0
        /*012c*/ 	.word	0x000000ff
        /*0130*/ 	.word	0x00000008
        /*0134*/ 	.short	0x0100
        /*0136*/ 	.byte	0x05
	.zero		1


	//   ....[3]....
        /*0138*/ 	.word	0x000005e0
        /*013c*/ 	.word	0x000000ff
        /*0140*/ 	.word	0x00000020
        /*0144*/ 	.short	0x0100
        /*0146*/ 	.byte	0x05
	.zero		1


	//   ....[4]....
        /*0148*/ 	.word	0x000005f0
        /*014c*/ 	.word	0x000000ff
        /*0150*/ 	.word	0x00000010
        /*0154*/ 	.short	0x0100
        /*0156*/ 	.byte	0x05
	.zero		1


	//   ....[5]....
        /*0158*/ 	.word	0x00000600
        /*015c*/ 	.word	0x000000ff
        /*0160*/ 	.word	0x00000028
        /*0164*/ 	.short	0x0100
        /*0166*/ 	.byte	0x05
	.zero		1


	//   ....[6]....
        /*0168*/ 	.word	0x00000730
        /*016c*/ 	.word	0x000000ff
        /*0170*/ 	.word	0x00000030
        /*0174*/ 	.short	0x0100
        /*0176*/ 	.byte	0x07
	.zero		1


	//   ....[7]....
        /*0178*/ 	.word	0x00000740
        /*017c*/ 	.word	0x000000ff
        /*0180*/ 	.word	0x00000050
        /*0184*/ 	.short	0x0100
        /*0186*/ 	.byte	0x07
	.zero		1


	//   ....[8]....
        /*0188*/ 	.word	0x00000750
        /*018c*/ 	.word	0x000000ff
        /*0190*/ 	.word	0x00000038
        /*0194*/ 	.short	0x0100
        /*0196*/ 	.byte	0x07
	.zero		1


	//   ....[9]....
        /*0198*/ 	.word	0x00000760
        /*019c*/ 	.word	0x000000ff
        /*01a0*/ 	.word	0x00000058
        /*01a4*/ 	.short	0x0100
        /*01a6*/ 	.byte	0x07
	.zero		1


	//   ....[10]....
        /*01a8*/ 	.word	0x00000770
        /*01ac*/ 	.word	0x000000ff
        /*01b0*/ 	.word	0x00000040
        /*01b4*/ 	.short	0x0100
        /*01b6*/ 	.byte	0x07
	.zero		1


	//   ....[11]....
        /*01b8*/ 	.word	0x00000780
        /*01bc*/ 	.word	0x000000ff
        /*01c0*/ 	.word	0x00000060
        /*01c4*/ 	.short	0x0100
        /*01c6*/ 	.byte	0x07
	.zero		1


	//   ....[12]....
        /*01c8*/ 	.word	0x00000790
        /*01cc*/ 	.word	0x000000ff
        /*01d0*/ 	.word	0x00000048
        /*01d4*/ 	.short	0x0100
        /*01d6*/ 	.byte	0x07
	.zero		1


	//   ....[13]....
        /*01d8*/ 	.word	0x000007a0
        /*01dc*/ 	.word	0x000000ff
        /*01e0*/ 	.word	0x00000068
        /*01e4*/ 	.short	0x0100
        /*01e6*/ 	.byte	0x07
	.zero		1


	//   ....[14]....
        /*01e8*/ 	.word	0x00000890
        /*01ec*/ 	.word	0x000000ff
        /*01f0*/ 	.word	0x00000070
        /*01f4*/ 	.short	0x0100
        /*01f6*/ 	.byte	0x05
	.zero		1


	//   ....[15]....
        /*01f8*/ 	.word	0x000008a0
        /*01fc*/ 	.word	0x000000ff
        /*0200*/ 	.word	0x00000078
        /*0204*/ 	.short	0x0100
        /*0206*/ 	.byte	0x05
	.zero		1


	//   ....[16]....
        /*0208*/ 	.word	0x000009e0
        /*020c*/ 	.word	0x000000ff
        /*0210*/ 	.word	0x00000080
        /*0214*/ 	.short	0x0100
        /*0216*/ 	.byte	0x05
	.zero		1


	//   ....[17]....
        /*0218*/ 	.word	0x000009f0
        /*021c*/ 	.word	0x000000ff
        /*0220*/ 	.word	0x00000090
        /*0224*/ 	.short	0x0100
        /*0226*/ 	.byte	0x05
	.zero		1


	//   ....[18]....
        /*0228*/ 	.word	0x00000a00
        /*022c*/ 	.word	0x000000ff
        /*0230*/ 	.word	0x00000088
        /*0234*/ 	.short	0x0100
        /*0236*/ 	.byte	0x05
	.zero		1


	//   ....[19]....
        /*0238*/ 	.word	0x00000a10
        /*023c*/ 	.word	0x000000ff
        /*0240*/ 	.word	0x00000098
        /*0244*/ 	.short	0x0100
        /*0246*/ 	.byte	0x05
	.zero		1


	//   ....[20]....
        /*0248*/ 	.word	0x00000b40
        /*024c*/ 	.word	0x000000ff
        /*0250*/ 	.word	0x000000a0
        /*0254*/ 	.short	0x0100
        /*0256*/ 	.byte	0x07
	.zero		1


	//   ....[21]....
        /*0258*/ 	.word	0x00000b50
        /*025c*/ 	.word	0x000000ff
        /*0260*/ 	.word	0x000000c0
        /*0264*/ 	.short	0x0100
        /*0266*/ 	.byte	0x07
	.zero		1


	//   ....[22]....
        /*0268*/ 	.word	0x00000b60
        /*026c*/ 	.word	0x000000ff
        /*0270*/ 	.word	0x000000a8
        /*0274*/ 	.short	0x0100
        /*0276*/ 	.byte	0x07
	.zero		1


	//   ....[23]....
        /*0278*/ 	.word	0x00000b70
        /*027c*/ 	.word	0x000000ff
        /*0280*/ 	.word	0x000000c8
        /*0284*/ 	.short	0x0100
        /*0286*/ 	.byte	0x07
	.zero		1


	//   ....[24]....
        /*0288*/ 	.word	0x00000b80
        /*028c*/ 	.word	0x000000ff
        /*0290*/ 	.word	0x000000b0
        /*0294*/ 	.short	0x0100
        /*0296*/ 	.byte	0x07
	.zero		1


	//   ....[25]....
        /*0298*/ 	.word	0x00000b90
        /*029c*/ 	.word	0x000000ff
        /*02a0*/ 	.word	0x000000d0
        /*02a4*/ 	.short	0x0100
        /*02a6*/ 	.byte	0x07
	.zero		1


	//   ....[26]....
        /*02a8*/ 	.word	0x00000ba0
        /*02ac*/ 	.word	0x000000ff
        /*02b0*/ 	.word	0x000000b8
        /*02b4*/ 	.short	0x0100
        /*02b6*/ 	.byte	0x07
	.zero		1


	//   ....[27]....
        /*02b8*/ 	.word	0x00000bb0
        /*02bc*/ 	.word	0x000000ff
        /*02c0*/ 	.word	0x000000d8
        /*02c4*/ 	.short	0x0100
        /*02c6*/ 	.byte	0x07
	.zero		1


	//   ....[28]....
        /*02c8*/ 	.word	0x00000ca0
        /*02cc*/ 	.word	0x000000ff
        /*02d0*/ 	.word	0x000000e0
        /*02d4*/ 	.short	0x0100
        /*02d6*/ 	.byte	0x05
	.zero		1


	//   ....[29]....
        /*02d8*/ 	.word	0x00000cb0
        /*02dc*/ 	.word	0x000000ff
        /*02e0*/ 	.word	0x000000f0
        /*02e4*/ 	.short	0x0100
        /*02e6*/ 	.byte	0x05
	.zero		1


	//   ....[30]....
        /*02e8*/ 	.word	0x00000cc0
        /*02ec*/ 	.word	0x000000ff
        /*02f0*/ 	.word	0x000000e8
        /*02f4*/ 	.short	0x0100
        /*02f6*/ 	.byte	0x05
	.zero		1


	//   ....[31]....
        /*02f8*/ 	.word	0x00000cd0
        /*02fc*/ 	.word	0x000000ff
        /*0300*/ 	.word	0x000000f8
        /*0304*/ 	.short	0x0100
        /*0306*/ 	.byte	0x05
	.zero		1


	//   ....[32]....
        /*0308*/ 	.word	0x000015a0
        /*030c*/ 	.word	0x00000002
        /*0310*/ 	.word	0x000000f0
        /*0314*/ 	.short	0x010a
        /*0316*/ 	.byte	0xff
	.zero		1


	//   ....[33]....
        /*0318*/ 	.word	0x000015d0
        /*031c*/ 	.word	0x00000002
        /*0320*/ 	.word	0x000000e0
        /*0324*/ 	.short	0x0101
        /*0326*/ 	.byte	0xff
	.zero		1


	//   ....[34]....
        /*0328*/ 	.word	0x000016a0
        /*032c*/ 	.word	0x000000ff
        /*0330*/ 	.word	0x00000018
        /*0334*/ 	.short	0x010a
        /*0336*/ 	.byte	0x08
	.zero		1


	//   ....[35]....
        /*0338*/ 	.word	0x00001740
        /*033c*/ 	.word	0x000000ff
        /*0340*/ 	.word	0x00000018
        /*0344*/ 	.short	0x010a
        /*0346*/ 	.byte	0x21
	.zero		1


	//   ....[36]....
        /*0348*/ 	.word	0x00001890
        /*034c*/ 	.word	0x000000ff
        /*0350*/ 	.word	0x00000018
        /*0354*/ 	.short	0x010a
        /*0356*/ 	.byte	0x08
	.zero		1


	//   ....[37]....
        /*0358*/ 	.word	0x00001a50
        /*035c*/ 	.word	0x000000ff
        /*0360*/ 	.word	0x00000078
        /*0364*/ 	.short	0x0101
        /*0366*/ 	.byte	0x04
	.zero		1


	//   ....[38]....
        /*0368*/ 	.word	0x00001a70
        /*036c*/ 	.word	0x000000ff
        /*0370*/ 	.word	0x00000018
        /*0374*/ 	.short	0x010a
        /*0376*/ 	.byte	0x08
	.zero		1


	//   ....[39]....
        /*0378*/ 	.word	0x00001af0
        /*037c*/ 	.word	0x000000ff
        /*0380*/ 	.word	0x00000018
        /*0384*/ 	.short	0x010a
        /*0386*/ 	.byte	0x21
	.zero		1


	//   ....[40]....
        /*0388*/ 	.word	0x00001c40
        /*038c*/ 	.word	0x000000ff
        /*0390*/ 	.word	0x00000018
        /*0394*/ 	.short	0x010a
        /*0396*/ 	.byte	0x08
	.zero		1


	//   ....[41]....
        /*0398*/ 	.word	0x00001e10
        /*039c*/ 	.word	0x00000002
        /*03a0*/ 	.word	0x00000080
        /*03a4*/ 	.short	0x010a
        /*03a6*/ 	.byte	0xff
	.zero		1


	//   ....[42]....
        /*03a8*/ 	.word	0x00001ed0
        /*03ac*/ 	.word	0x00000002
        /*03b0*/ 	.word	0x00000000
        /*03b4*/ 	.short	0x0101
        /*03b6*/ 	.byte	0xff
	.zero		1


	//   ....[43]....
        /*03b8*/ 	.word	0x00002430
        /*03bc*/ 	.word	0x000000ff
        /*03c0*/ 	.word	0x00000000
        /*03c4*/ 	.short	0x010a
        /*03c6*/ 	.byte	0x05
	.zero		1


	//   ....[44]....
        /*03c8*/ 	.word	0x000024c0
        /*03cc*/ 	.word	0x000000ff
        /*03d0*/ 	.word	0x00000000
        /*03d4*/ 	.short	0x010a
        /*03d6*/ 	.byte	0x05
	.zero		1


	//   ....[45]....
        /*03d8*/ 	.word	0x00002560
        /*03dc*/ 	.word	0x00000000
        /*03e0*/ 	.word	0x00000000
        /*03e4*/ 	.short	0x010a
        /*03e6*/ 	.byte	0xff
	.zero		1


	//   ....[46]....
        /*03e8*/ 	.word	0x00002680
        /*03ec*/ 	.word	0x00000000
        /*03f0*/ 	.word	0x000000e0
        /*03f4*/ 	.short	0x010a
        /*03f6*/ 	.byte	0xff
	.zero		1


	//   ....[47]....
        /*03f8*/ 	.word	0x000026f0
        /*03fc*/ 	.word	0x00000000
        /*0400*/ 	.word	0x00000000
        /*0404*/ 	.short	0x0101
        /*0406*/ 	.byte	0xff
	.zero		1


	//   ....[48]....
        /*0408*/ 	.word	0x00002710
        /*040c*/ 	.word	0x000000ff
        /*0410*/ 	.word	0x00000090
        /*0414*/ 	.short	0x010a
        /*0416*/ 	.byte	0x05
	.zero		1


	//   ....[49]....
        /*0418*/ 	.word	0x00002830
        /*041c*/ 	.word	0x00000000
        /*0420*/ 	.word	0x00000080
        /*0424*/ 	.short	0x010a
        /*0426*/ 	.byte	0xff
	.zero		1


	//   ....[50]....
        /*0428*/ 	.word	0x00002930
        /*042c*/ 	.word	0x00000000
        /*0430*/ 	.word	0x00000000
        /*0434*/ 	.short	0x0101
        /*0436*/ 	.byte	0xff
	.zero		1


	//   ....[51]....
        /*0438*/ 	.word	0x000029c0
        /*043c*/ 	.word	0x000000ff
        /*0440*/ 	.word	0x00000090
        /*0444*/ 	.short	0x0106
        /*0446*/ 	.byte	0x05
	.zero		1


	//   ....[52]....
        /*0448*/ 	.word	0x000029e0
        /*044c*/ 	.word	0x000000ff
        /*0450*/ 	.word	0x00000090
        /*0454*/ 	.short	0x010a
        /*0456*/ 	.byte	0x05
	.zero		1


	//   ....[53]....
        /*0458*/ 	.word	0x00002a70
        /*045c*/ 	.word	0x000000ff
        /*0460*/ 	.word	0x00000090
        /*0464*/ 	.short	0x0106
        /*0466*/ 	.byte	0x04
	.zero		1


	//   ....[54]....
        /*0468*/ 	.word	0x00002ab0
        /*046c*/ 	.word	0x00000000
        /*0470*/ 	.word	0x00000090
        /*0474*/ 	.short	0x010a
        /*0476*/ 	.byte	0xff
	.zero		1


	//   ....[55]....
        /*0478*/ 	.word	0x00003070
        /*047c*/ 	.word	0x00000000
        /*0480*/ 	.word	0x00000080
        /*0484*/ 	.short	0x010a
        /*0486*/ 	.byte	0xff
	.zero		1


	//   ....[56]....
        /*0488*/ 	.word	0x00003170
        /*048c*/ 	.word	0x00000003
        /*0490*/ 	.word	0x00000000
        /*0494*/ 	.short	0x0101
        /*0496*/ 	.byte	0xff
	.zero		1


	//   ....[57]....
        /*0498*/ 	.word	0x00003180
        /*049c*/ 	.word	0x000000ff
        /*04a0*/ 	.word	0x00000000
        /*04a4*/ 	.short	0x010a
        /*04a6*/ 	.byte	0x07
	.zero		1


	//   ....[58]....
        /*04a8*/ 	.word	0x000031b0
        /*04ac*/ 	.word	0x000000ff
        /*04b0*/ 	.word	0x000000c0
        /*04b4*/ 	.short	0x010a
        /*04b6*/ 	.byte	0x06
	.zero		1


	//   ....[59]....
        /*04b8*/ 	.word	0x00003280
        /*04bc*/ 	.word	0x000000ff
        /*04c0*/ 	.word	0x00000000
        /*04c4*/ 	.short	0x010a
        /*04c6*/ 	.byte	0x0b
	.zero		1


	//   ....[60]....
        /*04c8*/ 	.word	0x000033b0
        /*04cc*/ 	.word	0x000000ff
        /*04d0*/ 	.word	0x00000000
        /*04d4*/ 	.short	0x010a
        /*04d6*/ 	.byte	0x22
	.zero		1


	//   ....[61]....
        /*04d8*/ 	.word	0x00003790
        /*04dc*/ 	.word	0x000000ff
        /*04e0*/ 	.word	0x00000000
        /*04e4*/ 	.short	0x010a
        /*04e6*/ 	.byte	0x06
	.zero		1


	//   ....[62]....
        /*04e8*/ 	.word	0x00003820
        /*04ec*/ 	.word	0x000000ff
        /*04f0*/ 	.word	0x00000000
        /*04f4*/ 	.short	0x010a
        /*04f6*/ 	.byte	0x06
	.zero		1


	//   ....[63]....
        /*04f8*/ 	.word	0x000038b0
        /*04fc*/ 	.word	0x000000ff
        /*0500*/ 	.word	0x00000000
        /*0504*/ 	.short	0x010a
        /*0506*/ 	.byte	0x06
	.zero		1


	//   ....[64]....
        /*0508*/ 	.word	0x00003940
        /*050c*/ 	.word	0x000000ff
        /*0510*/ 	.word	0x00000000
        /*0514*/ 	.short	0x010a
        /*0516*/ 	.byte	0x07
	.zero		1


	//   ....[65]....
        /*0518*/ 	.word	0x00003dc0
        /*051c*/ 	.word	0x00000000
        /*0520*/ 	.word	0x00000080
        /*0524*/ 	.short	0x010a
        /*0526*/ 	.byte	0xff
	.zero		1


	//   ....[66]....
        /*0528*/ 	.word	0x00003e80
        /*052c*/ 	.word	0x00000000
        /*0530*/ 	.word	0x00000000
        /*0534*/ 	.short	0x0101
        /*0536*/ 	.byte	0xff
	.zero		1


	//   ....[67]....
        /*0538*/ 	.word	0x000041a0
        /*053c*/ 	.word	0x000000ff
        /*0540*/ 	.word	0x00000078
        /*0544*/ 	.short	0x010a
        /*0546*/ 	.byte	0x07
	.zero		1


	//   ....[68]....
        /*0548*/ 	.word	0x00004390
        /*054c*/ 	.word	0x000000ff
        /*0550*/ 	.word	0x00000050
        /*0554*/ 	.short	0x010a
        /*0556*/ 	.byte	0x07
	.zero		1


	//   ....[69]....
        /*0558*/ 	.word	0x00004500
        /*055c*/ 	.word	0x000000ff
        /*0560*/ 	.word	0x00000030
        /*0564*/ 	.short	0x010b
        /*0566*/ 	.byte	0x07
	.zero		1


	//   ....[70]....
        /*0568*/ 	.word	0x00004510
        /*056c*/ 	.word	0x000000ff
        /*0570*/ 	.word	0x00000000
        /*0574*/ 	.short	0x0101
        /*0576*/ 	.byte	0x08
	.zero		1


	//   ....[71]....
        /*0578*/ 	.word	0x00004520
        /*057c*/ 	.word	0x000000ff
        /*0580*/ 	.word	0x00000058
        /*0584*/ 	.short	0x010a
        /*0586*/ 	.byte	0x07
	.zero		1


	//   ....[72]....
        /*0588*/ 	.word	0x00004670
        /*058c*/ 	.word	0x000000ff
        /*0590*/ 	.word	0x00000038
        /*0594*/ 	.short	0x010b
        /*0596*/ 	.byte	0x07
	.zero		1


	//   ....[73]....
        /*0598*/ 	.word	0x00004680
        /*059c*/ 	.word	0x000000ff
        /*05a0*/ 	.word	0x00000000
        /*05a4*/ 	.short	0x0101
        /*05a6*/ 	.byte	0x08
	.zero		1


	//   ....[74]....
        /*05a8*/ 	.word	0x00004690
        /*05ac*/ 	.word	0x000000ff
        /*05b0*/ 	.word	0x00000060
        /*05b4*/ 	.short	0x010a
        /*05b6*/ 	.byte	0x07
	.zero		1


	//   ....[75]....
        /*05b8*/ 	.word	0x00004810
        /*05bc*/ 	.word	0x000000ff
        /*05c0*/ 	.word	0x00000040
        /*05c4*/ 	.short	0x010b
        /*05c6*/ 	.byte	0x07
	.zero		1


	//   ....[76]....
        /*05c8*/ 	.word	0x00004850
        /*05cc*/ 	.word	0x000000ff
        /*05d0*/ 	.word	0x00000000
        /*05d4*/ 	.short	0x0101
        /*05d6*/ 	.byte	0x08
	.zero		1


	//   ....[77]....
        /*05d8*/ 	.word	0x00004890
        /*05dc*/ 	.word	0x000000ff
        /*05e0*/ 	.word	0x00000068
        /*05e4*/ 	.short	0x010a
        /*05e6*/ 	.byte	0x07
	.zero		1


	//   ....[78]....
        /*05e8*/ 	.word	0x00004ad0
        /*05ec*/ 	.word	0x000000ff
        /*05f0*/ 	.word	0x00000048
        /*05f4*/ 	.short	0x010b
        /*05f6*/ 	.byte	0x07
	.zero		1


	//   ....[79]....
        /*05f8*/ 	.word	0x00004af0
        /*05fc*/ 	.word	0x000000ff
        /*0600*/ 	.word	0x00000000
        /*0604*/ 	.short	0x0101
        /*0606*/ 	.byte	0x0d
	.zero		1


	//   ....[80]....
        /*0608*/ 	.word	0x00004b20
        /*060c*/ 	.word	0x000000ff
        /*0610*/ 	.word	0x00000050
        /*0614*/ 	.short	0x010a
        /*0616*/ 	.byte	0x07
	.zero		1


	//   ....[81]....
        /*0618*/ 	.word	0x00004b40
        /*061c*/ 	.word	0x000000ff
        /*0620*/ 	.word	0x00000058
        /*0624*/ 	.short	0x010a
        /*0626*/ 	.byte	0x07
	.zero		1


	//   ....[82]....
        /*0628*/ 	.word	0x00004b60
        /*062c*/ 	.word	0x000000ff
        /*0630*/ 	.word	0x00000060
        /*0634*/ 	.short	0x010a
        /*0636*/ 	.byte	0x07
	.zero		1


	//   ....[83]....
        /*0638*/ 	.word	0x00004ba0
        /*063c*/ 	.word	0x00000000
        /*0640*/ 	.word	0x00000068
        /*0644*/ 	.short	0x010a
        /*0646*/ 	.byte	0xff
	.zero		1


	//   ....[84]....
        /*0648*/ 	.word	0x00004ed0
        /*064c*/ 	.word	0x00000000
        /*0650*/ 	.word	0x00000080
        /*0654*/ 	.short	0x010a
        /*0656*/ 	.byte	0xff
	.zero		1


	//   ....[85]....
        /*0658*/ 	.word	0x00004fe0
        /*065c*/ 	.word	0x00000000
        /*0660*/ 	.word	0x00000000
        /*0664*/ 	.short	0x0101
        /*0666*/ 	.byte	0xff
	.zero		1


	//   ....[86]....
        /*0668*/ 	.word	0x00005a30
        /*066c*/ 	.word	0x000000ff
        /*0670*/ 	.word	0x00000030
        /*0674*/ 	.short	0x010a
        /*0676*/ 	.byte	0x30
	.zero		1


	//   ....[87]....
        /*0678*/ 	.word	0x00005a70
        /*067c*/ 	.word	0x00000040
        /*0680*/ 	.word	0x000000a0
        /*0684*/ 	.short	0x010a
        /*0686*/ 	.byte	0xff
	.zero		1


	//   ....[88]....
        /*0688*/ 	.word	0x00005b60
        /*068c*/ 	.word	0x000000ff
        /*0690*/ 	.word	0x00000030
        /*0694*/ 	.short	0x010a
        /*0696*/ 	.byte	0x30
	.zero		1


	//   ....[89]....
        /*0698*/ 	.word	0x00005c50
        /*069c*/ 	.word	0x00000040
        /*06a0*/ 	.word	0x000000a0
        /*06a4*/ 	.short	0x010a
        /*06a6*/ 	.byte	0xff
	.zero		1


	//   ....[90]....
        /*06a8*/ 	.word	0x00006720
        /*06ac*/ 	.word	0x00000000
        /*06b0*/ 	.word	0x00000000
        /*06b4*/ 	.short	0x0101
        /*06b6*/ 	.byte	0xff
	.zero		1


	//   ....[91]....
        /*06b8*/ 	.word	0x00006730
        /*06bc*/ 	.word	0x00000002
        /*06c0*/ 	.word	0x00000030
        /*06c4*/ 	.short	0x010a
        /*06c6*/ 	.byte	0xff
	.zero		1


	//   ....[92]....
        /*06c8*/ 	.word	0x00006810
        /*06cc*/ 	.word	0x00000002
        /*06d0*/ 	.word	0x00000030
        /*06d4*/ 	.short	0x010a
        /*06d6*/ 	.byte	0xff
	.zero		1


	//   ....[93]....
        /*06d8*/ 	.word	0x00007370
        /*06dc*/ 	.word	0x00000048
        /*06e0*/ 	.word	0x00000000
        /*06e4*/ 	.short	0x0101
        /*06e6*/ 	.byte	0xff
	.zero		1


	//   ....[94]....
        /*06e8*/ 	.word	0x00007390
        /*06ec*/ 	.word	0x00000000
        /*06f0*/ 	.word	0x00000030
        /*06f4*/ 	.short	0x010a
        /*06f6*/ 	.byte	0xff
	.zero		1


	//   ....[95]....
        /*06f8*/ 	.word	0x00007460
        /*06fc*/ 	.word	0x00000000
        /*0700*/ 	.word	0x00000030
        /*0704*/ 	.short	0x010a
        /*0706*/ 	.byte	0xff
	.zero		1


	//   ....[96]....
        /*0708*/ 	.word	0x00007fc0
        /*070c*/ 	.word	0x00000048
        /*0710*/ 	.word	0x00000000
        /*0714*/ 	.short	0x0101
        /*0716*/ 	.byte	0xff
	.zero		1


	//   ....[97]....
        /*0718*/ 	.word	0x00007fe0
        /*071c*/ 	.word	0x00000000
        /*0720*/ 	.word	0x00000030
        /*0724*/ 	.short	0x010a
        /*0726*/ 	.byte	0xff
	.zero		1


	//   ....[98]....
        /*0728*/ 	.word	0x000080b0
        /*072c*/ 	.word	0x00000000
        /*0730*/ 	.word	0x00000030
        /*0734*/ 	.short	0x010a
        /*0736*/ 	.byte	0xff
	.zero		1


	//   ....[99]....
        /*0738*/ 	.word	0x000083f0
        /*073c*/ 	.word	0x000000ff
        /*0740*/ 	.word	0x00000000
        /*0744*/ 	.short	0x0101
        /*0746*/ 	.byte	0x05
	.zero		1


	//   ....[100]....
        /*0748*/ 	.word	0x00008c70
        /*074c*/ 	.word	0x00000000
        /*0750*/ 	.word	0x00000000
        /*0754*/ 	.short	0x0101
        /*0756*/ 	.byte	0xff
	.zero		1


	//   ....[101]....
        /*0758*/ 	.word	0x00008ee0
        /*075c*/ 	.word	0x000000ff
        /*0760*/ 	.word	0x00000000
        /*0764*/ 	.short	0x0101
        /*0766*/ 	.byte	0x04
	.zero		1


	//   ....[102]....
        /*0768*/ 	.word	0x00008f00
        /*076c*/ 	.word	0x00000002
        /*0770*/ 	.word	0x000000f0
        /*0774*/ 	.short	0x010a
        /*0776*/ 	.byte	0xff
	.zero		1


	//   ....[103]....
        /*0778*/ 	.word	0x00008f60
        /*077c*/ 	.word	0x00000002
        /*0780*/ 	.word	0x00000018
        /*0784*/ 	.short	0x010a
        /*0786*/ 	.byte	0xff
	.zero		1


	//   ....[104]....
        /*0788*/ 	.word	0x00008fc0
        /*078c*/ 	.word	0x00000002
        /*0790*/ 	.word	0x00000018
        /*0794*/ 	.short	0x010a
        /*0796*/ 	.byte	0xff
	.zero		1


	//   ....[105]....
        /*0798*/ 	.word	0x00009010
        /*079c*/ 	.word	0x00000002
        /*07a0*/ 	.word	0x00000080
        /*07a4*/ 	.short	0x010a
        /*07a6*/ 	.byte	0xff
	.zero		1


	//   ....[106]....
        /*07a8*/ 	.word	0x00009070
        /*07ac*/ 	.word	0x00000000
        /*07b0*/ 	.word	0x00000000
        /*07b4*/ 	.short	0x010a
        /*07b6*/ 	.byte	0xff
	.zero		1


	//   ....[107]....
        /*07b8*/ 	.word	0x000090d0
        /*07bc*/ 	.word	0x00000000
        /*07c0*/ 	.word	0x00000000
        /*07c4*/ 	.short	0x010a
        /*07c6*/ 	.byte	0xff
	.zero		1


	//   ....[108]....
        /*07c8*/ 	.word	0x00009120
        /*07cc*/ 	.word	0x00000000
        /*07d0*/ 	.word	0x000000e0
        /*07d4*/ 	.short	0x010a
        /*07d6*/ 	.byte	0xff
	.zero		1


	//   ....[109]....
        /*07d8*/ 	.word	0x00009180
        /*07dc*/ 	.word	0x00000000
        /*07e0*/ 	.word	0x00000090
        /*07e4*/ 	.short	0x010a
        /*07e6*/ 	.byte	0xff
	.zero		1


	//   ....[110]....
        /*07e8*/ 	.word	0x000091d0
        /*07ec*/ 	.word	0x00000000
        /*07f0*/ 	.word	0x00000080
        /*07f4*/ 	.short	0x010a
        /*07f6*/ 	.byte	0xff
	.zero		1


	//   ....[111]....
        /*07f8*/ 	.word	0x00009230
        /*07fc*/ 	.word	0x00000000
        /*0800*/ 	.word	0x00000090
        /*0804*/ 	.short	0x010a
        /*0806*/ 	.byte	0xff
	.zero		1


	//   ....[112]....
        /*0808*/ 	.word	0x00009280
        /*080c*/ 	.word	0x00000000
        /*0810*/ 	.word	0x00000080
        /*0814*/ 	.short	0x010a
        /*0816*/ 	.byte	0xff
	.zero		1


	//   ....[113]....
        /*0818*/ 	.word	0x000092e0
        /*081c*/ 	.word	0x00000002
        /*0820*/ 	.word	0x000000c0
        /*0824*/ 	.short	0x010a
        /*0826*/ 	.byte	0xff
	.zero		1


	//   ....[114]....
        /*0828*/ 	.word	0x00009340
        /*082c*/ 	.word	0x00000000
        /*0830*/ 	.word	0x00000000
        /*0834*/ 	.short	0x010a
        /*0836*/ 	.byte	0xff
	.zero		1


	//   ....[115]....
        /*0838*/ 	.word	0x000093a0
        /*083c*/ 	.word	0x00000000
        /*0840*/ 	.word	0x00000000
        /*0844*/ 	.short	0x010a
        /*0846*/ 	.byte	0xff
	.zero		1


	//   ....[116]....
        /*0848*/ 	.word	0x00009400
        /*084c*/ 	.word	0x00000000
        /*0850*/ 	.word	0x00000000
        /*0854*/ 	.short	0x010a
        /*0856*/ 	.byte	0xff
	.zero		1


	//   ....[117]....
        /*0858*/ 	.word	0x00009460
        /*085c*/ 	.word	0x00000000
        /*0860*/ 	.word	0x00000000
        /*0864*/ 	.short	0x010a
        /*0866*/ 	.byte	0xff
	.zero		1


	//   ....[118]....
        /*0868*/ 	.word	0x000094c0
        /*086c*/ 	.word	0x00000000
        /*0870*/ 	.word	0x00000000
        /*0874*/ 	.short	0x010a
        /*0876*/ 	.byte	0xff
	.zero		1


	//   ....[119]....
        /*0878*/ 	.word	0x00009510
        /*087c*/ 	.word	0x00000000
        /*0880*/ 	.word	0x00000080
        /*0884*/ 	.short	0x010a
        /*0886*/ 	.byte	0xff
	.zero		1


	//   ....[120]....
        /*0888*/ 	.word	0x00009570
        /*088c*/ 	.word	0x00000000
        /*0890*/ 	.word	0x00000078
        /*0894*/ 	.short	0x010a
        /*0896*/ 	.byte	0xff
	.zero		1


	//   ....[121]....
        /*0898*/ 	.word	0x000095d0
        /*089c*/ 	.word	0x00000000
        /*08a0*/ 	.word	0x00000050
        /*08a4*/ 	.short	0x010a
        /*08a6*/ 	.byte	0xff
	.zero		1


	//   ....[122]....
        /*08a8*/ 	.word	0x00009630
        /*08ac*/ 	.word	0x00000000
        /*08b0*/ 	.word	0x00000058
        /*08b4*/ 	.short	0x010a
        /*08b6*/ 	.byte	0xff
	.zero		1


	//   ....[123]....
        /*08b8*/ 	.word	0x00009690
        /*08bc*/ 	.word	0x00000000
        /*08c0*/ 	.word	0x00000060
        /*08c4*/ 	.short	0x010a
        /*08c6*/ 	.byte	0xff
	.zero		1


	//   ....[124]....
        /*08c8*/ 	.word	0x000096f0
        /*08cc*/ 	.word	0x00000000
        /*08d0*/ 	.word	0x00000068
        /*08d4*/ 	.short	0x010a
        /*08d6*/ 	.byte	0xff
	.zero		1


	//   ....[125]....
        /*08d8*/ 	.word	0x00009750
        /*08dc*/ 	.word	0x00000000
        /*08e0*/ 	.word	0x00000050
        /*08e4*/ 	.short	0x010a
        /*08e6*/ 	.byte	0xff
	.zero		1


	//   ....[126]....
        /*08e8*/ 	.word	0x000097b0
        /*08ec*/ 	.word	0x00000000
        /*08f0*/ 	.word	0x00000058
        /*08f4*/ 	.short	0x010a
        /*08f6*/ 	.byte	0xff
	.zero		1


	//   ....[127]....
        /*08f8*/ 	.word	0x00009810
        /*08fc*/ 	.word	0x00000000
        /*0900*/ 	.word	0x00000060
        /*0904*/ 	.short	0x010a
        /*0906*/ 	.byte	0xff
	.zero		1


	//   ....[128]....
        /*0908*/ 	.word	0x00009860
        /*090c*/ 	.word	0x00000000
        /*0910*/ 	.word	0x00000080
        /*0914*/ 	.short	0x010a
        /*0916*/ 	.byte	0xff
	.zero		1


	//   ....[129]....
        /*0918*/ 	.word	0x000098c0
        /*091c*/ 	.word	0x00000002
        /*0920*/ 	.word	0x00000030
        /*0924*/ 	.short	0x010a
        /*0926*/ 	.byte	0xff
	.zero		1


	//   ....[130]....
        /*0928*/ 	.word	0x00009910
        /*092c*/ 	.word	0x00000040
        /*0930*/ 	.word	0x000000a0
        /*0934*/ 	.short	0x010a
        /*0936*/ 	.byte	0xff
	.zero		1


	//   ....[131]....
        /*0938*/ 	.word	0x00009960
        /*093c*/ 	.word	0x00000002
        /*0940*/ 	.word	0x00000030
        /*0944*/ 	.short	0x010a
        /*0946*/ 	.byte	0xff
	.zero		1


	//   ....[132]....
        /*0948*/ 	.word	0x000099b0
        /*094c*/ 	.word	0x00000000
        /*0950*/ 	.word	0x00000030
        /*0954*/ 	.short	0x010a
        /*0956*/ 	.byte	0xff
	.zero		1


	//   ....[133]....
        /*0958*/ 	.word	0x00009a00
        /*095c*/ 	.word	0x00000000
        /*0960*/ 	.word	0x00000030
        /*0964*/ 	.short	0x010a
        /*0966*/ 	.byte	0xff
	.zero		1


	//----- nvinfo : EIATTR_NUM_MBARRIERS
	.align		4
.L_47:
        /*0968*/ 	.byte	0x03, 0x38
        /*096a*/ 	.short	0x0020


	//----- nvinfo : EIATTR_EXIT_INSTR_OFFSETS
	.align		4
        /*096c*/ 	.byte	0x04, 0x1c
        /*096e*/ 	.short	(.L_49 - .L_48)


	//   ....[0]....
.L_48:
        /*0970*/ 	.word	0x00002590


	//   ....[1]....
        /*0974*/ 	.word	0x00002a80


	//   ....[2]....
        /*0978*/ 	.word	0x00002ae0


	//   ....[3]....
        /*097c*/ 	.word	0x00003ba0


	//   ....[4]....
        /*0980*/ 	.word	0x00004bd0


	//   ....[5]....
        /*0984*/ 	.word	0x00004c10


	//   ....[6]....
        /*0988*/ 	.word	0x00008dd0


	//   ....[7]....
        /*098c*/ 	.word	0x00008e50


	//   ....[8]....
        /*0990*/ 	.word	0x00008e80


	//   ....[9]....
        /*0994*/ 	.word	0x00008ef0


	//----- nvinfo : EIATTR_MAX_THREADS
	.align		4
.L_49:
        /*0998*/ 	.byte	0x04, 0x05
        /*099a*/ 	.short	(.L_51 - .L_50)
.L_50:
        /*099c*/ 	.word	0x00000100
        /*09a0*/ 	.word	0x00000001
        /*09a4*/ 	.word	0x00000001


	//----- nvinfo : EIATTR_CRS_STACK_SIZE
	.align		4
.L_51:
        /*09a8*/ 	.byte	0x04, 0x1e
        /*09aa*/ 	.short	(.L_53 - .L_52)
.L_52:
        /*09ac*/ 	.word	0x00000000


	//----- nvinfo : EIATTR_CBANK_PARAM_SIZE
	.align		4
.L_53:
        /*09b0*/ 	.byte	0x03, 0x19
        /*09b2*/ 	.short	0x0800


	//----- nvinfo : EIATTR_PARAM_CBANK
	.align		4
        /*09b4*/ 	.byte	0x04, 0x0a
        /*09b6*/ 	.short	(.L_55 - .L_54)
	.align		4
.L_54:
        /*09b8*/ 	.word	index@(.nv.constant0._ZN7cutlass13device_kernelINS_4gemm6kernel13GemmUniversalIN4cute5tupleIJiiiiEEENS1_10collective13CollectiveMmaINS1_35MainloopSm100TmaUmmaWarpSpecializedILi3ELi2ELi4ENS5_IJNS4_1CILi1EEESB_SB_EEEEENS5_IJNSA_ILi128EEESE_SE_EEENS_6half_tENS5_IJlSB_lEEESG_SH_NS4_8TiledMMAINS4_8MMA_AtomIJNS4_20SM100_MMA_F16BF16_SSISG_SG_fLi128ELi128ELNS4_4UMMA5MajorE0ELSM_0ELNSL_7ScaleInE0ELSN_0EEEEEENS4_6LayoutISC_NS5_IJNSA_ILi0EEESR_SR_EEEEENS5_IJNS4_10UnderscoreESU_SU_EEEEENS4_13SM90_TMA_LOADENS4_14ComposedLayoutINS4_7SwizzleILi3ELi4ELi3EEENS4_18smem_ptr_flag_bitsILi16EEENSQ_INS5_IJNSA_ILi8EEENSA_ILi64EEEEEENS5_IJS14_SB_EEEEEEEvNS4_8identityESX_S18_vS19_EENS_8epilogue10collective18CollectiveEpilogueINS1B_23Sm100TmaWarpSpecializedILi4ELi2ELi32ELb1ELb0EEEJSF_NS5_IJNSQ_ISE_SB_EENSQ_INSA_ILi32EEESB_EEEEESG_SH_SG_SH_NS1B_6fusion15FusionCallbacksIS1F_NS1K_17LinearCombinationISG_fSG_fLNS_15FloatRoundStyleE2EEESF_S1J_JEEENS4_5SM1004TMEM4LOAD26SM100_TMEM_LOAD_32dp32b32xESX_NSY_INSZ_ILi2ELi4ELi3EEES12_NSQ_INS5_IJS13_S1H_EEENS5_IJS1H_SB_EEEEEEENS4_39AutoVectorizingCopyWithAssumedAlignmentILi128EEENS4_14SM90_TMA_STOREES1Y_S20_S20_EEEvvEEEEvNT_6ParamsE)
        /*09bc*/ 	.short	0x0380
        /*09be*/ 	.short	0x0800


	//----- nvinfo : EIATTR_SW_WAR
	.align		4
.L_55:
        /*09c0*/ 	.byte	0x04, 0x36
        /*09c2*/ 	.short	(.L_57 - .L_56)
.L_56:
        /*09c4*/ 	.word	0x00000008
.L_57:


//--------------------- .nv.callgraph             --------------------------
	.section	.nv.callgraph,"",@"SHT_CUDA_CALLGRAPH"
	.align	4
	.sectionentsize	8
	.align		4
        /*0000*/ 	.word	0x00000000
	.align		4
        /*0004*/ 	.word	0xffffffff
	.align		4
        /*0008*/ 	.word	index@(_ZN7cutlass13device_kernelINS_4gemm6kernel13GemmUniversalIN4cute5tupleIJiiiiEEENS1_10collective13CollectiveMmaINS1_35MainloopSm100TmaUmmaWarpSpecializedILi3ELi2ELi4ENS5_IJNS4_1CILi1EEESB_SB_EEEEENS5_IJNSA_ILi128EEESE_SE_EEENS_6half_tENS5_IJlSB_lEEESG_SH_NS4_8TiledMMAINS4_8MMA_AtomIJNS4_20SM100_MMA_F16BF16_SSISG_SG_fLi128ELi128ELNS4_4UMMA5MajorE0ELSM_0ELNSL_7ScaleInE0ELSN_0EEEEEENS4_6LayoutISC_NS5_IJNSA_ILi0EEESR_SR_EEEEENS5_IJNS4_10UnderscoreESU_SU_EEEEENS4_13SM90_TMA_LOADENS4_14ComposedLayoutINS4_7SwizzleILi3ELi4ELi3EEENS4_18smem_ptr_flag_bitsILi16EEENSQ_INS5_IJNSA_ILi8EEENSA_ILi64EEEEEENS5_IJS14_SB_EEEEEEEvNS4_8identityESX_S18_vS19_EENS_8epilogue10collective18CollectiveEpilogueINS1B_23Sm100TmaWarpSpecializedILi4ELi2ELi32ELb1ELb0EEEJSF_NS5_IJNSQ_ISE_SB_EENSQ_INSA_ILi32EEESB_EEEEESG_SH_SG_SH_NS1B_6fusion15FusionCallbacksIS1F_NS1K_17LinearCombinationISG_fSG_fLNS_15FloatRoundStyleE2EEESF_S1J_JEEENS4_5SM1004TMEM4LOAD26SM100_TMEM_LOAD_32dp32b32xESX_NSY_INSZ_ILi2ELi4ELi3EEES12_NSQ_INS5_IJS13_S1H_EEENS5_IJS1H_SB_EEEEEEENS4_39AutoVectorizingCopyWithAssumedAlignmentILi128EEENS4_14SM90_TMA_STOREES1Y_S20_S20_EEEvvEEEEvNT_6ParamsE)
	.align		4
        /*000c*/ 	.word	index@(__assertfail)
	.align		4
        /*0010*/ 	.word	0x00000000
	.align		4
        /*0014*/ 	.word	0xfffffffe
	.align		4
        /*0018*/ 	.word	0x00000000
	.align		4
        /*001c*/ 	.word	0xfffffffd
	.align		4
        /*0020*/ 	.word	0x00000000
	.align		4
        /*0024*/ 	.word	0xfffffffc


//--------------------- .nv.constant4             --------------------------
	.section	.nv.constant4,"a",@progbits
	.align	8
	.align		8
.nv.constant4:
        /*0000*/ 	.dword	__assertfail
	.align		8
        /*0008*/ 	.dword	__unnamed_1
	.align		8
        /*0010*/ 	.dword	__unnamed_2
	.align		8
        /*0018*/ 	.dword	_ZN40_INTERNAL_32655f3b_4_k_cu_93854512_322164cuda3std3__45__cpo5beginE
	.align		8
        /*0020*/ 	.dword	_ZN40_INTERNAL_32655f3b_4_k_cu_93854512_322164cuda3std3__45__cpo3endE
	.align		8
        /*0028*/ 	.dword	_ZN40_INTERNAL_32655f3b_4_k_cu_93854512_322164cuda3std3__45__cpo6cbeginE
	.align		8
        /*0030*/ 	.dword	_ZN40_INTERNAL_32655f3b_4_k_cu_93854512_322164cuda3std3__45__cpo4cendE
	.align		8
        /*0038*/ 	.dword	_ZN40_INTERNAL_32655f3b_4_k_cu_93854512_322164cuda3std3__442_GLOBAL__N__32655f3b_4_k_cu_93854512_322166ignoreE
	.align		8
        /*0040*/ 	.dword	_ZN40_INTERNAL_32655f3b_4_k_cu_93854512_322164cuda3std3__419piecewise_constructE
	.align		8
        /*0048*/ 	.dword	_ZN40_INTERNAL_32655f3b_4_k_cu_93854512_322164cuda3std3__48in_placeE
	.align		8
        /*0050*/ 	.dword	_ZN40_INTERNAL_32655f3b_4_k_cu_93854512_322164cuda3std6ranges3__45__cpo4swapE
	.align		8
        /*0058*/ 	.dword	_ZN40_INTERNAL_32655f3b_4_k_cu_93854512_322164cuda3std6ranges3__45__cpo9iter_moveE
	.align		8
        /*0060*/ 	.dword	_ZN40_INTERNAL_32655f3b_4_k_cu_93854512_322164cute7productE
	.align		8
        /*0068*/ 	.dword	_ZN40_INTERNAL_32655f3b_4_k_cu_93854512_322164cute1_E
	.align		8
        /*0070*/ 	.dword	$str$25
	.align		8
        /*0078*/ 	.dword	$str$26
	.align		8
        /*0080*/ 	.dword	$str$27
	.align		8
        /*0088*/ 	.dword	$str$28


//--------------------- .text._ZN7cutlass13device_kernelINS_4gemm6kernel13GemmUniversalIN4cute5tupleIJiiiiEEENS1_10collective13CollectiveMmaINS1_35MainloopSm100TmaUmmaWarpSpecializedILi3ELi2ELi4ENS5_IJNS4_1CILi1EEESB_SB_EEEEENS5_IJNSA_ILi128EEESE_SE_EEENS_6half_tENS5_IJlSB_lEEESG_SH_NS4_8TiledMMAINS4_8MMA_AtomIJNS4_20SM100_MMA_F16BF16_SSISG_SG_fLi128ELi128ELNS4_4UMMA5MajorE0ELSM_0ELNSL_7ScaleInE0ELSN_0EEEEEENS4_6LayoutISC_NS5_IJNSA_ILi0EEESR_SR_EEEEENS5_IJNS4_10UnderscoreESU_SU_EEEEENS4_13SM90_TMA_LOADENS4_14ComposedLayoutINS4_7SwizzleILi3ELi4ELi3EEENS4_18smem_ptr_flag_bitsILi16EEENSQ_INS5_IJNSA_ILi8EEENSA_ILi64EEEEEENS5_IJS14_SB_EEEEEEEvNS4_8identityESX_S18_vS19_EENS_8epilogue10collective18CollectiveEpilogueINS1B_23Sm100TmaWarpSpecializedILi4ELi2ELi32ELb1ELb0EEEJSF_NS5_IJNSQ_ISE_SB_EENSQ_INSA_ILi32EEESB_EEEEESG_SH_SG_SH_NS1B_6fusion15FusionCallbacksIS1F_NS1K_17LinearCombinationISG_fSG_fLNS_15FloatRoundStyleE2EEESF_S1J_JEEENS4_5SM1004TMEM4LOAD26SM100_TMEM_LOAD_32dp32b32xESX_NSY_INSZ_ILi2ELi4ELi3EEES12_NSQ_INS5_IJS13_S1H_EEENS5_IJS1H_SB_EEEEEEENS4_39AutoVectorizingCopyWithAssumedAlignmentILi128EEENS4_14SM90_TMA_STOREES1Y_S20_S20_EEEvvEEEEvNT_6ParamsE --------------------------
	.section	.text._ZN7cutlass13device_kernelINS_4gemm6kernel13GemmUniversalIN4cute5tupleIJiiiiEEENS1_10collective13CollectiveMmaINS1_35MainloopSm100TmaUmmaWarpSpecializedILi3ELi2ELi4ENS5_IJNS4_1CILi1EEESB_SB_EEEEENS5_IJNSA_ILi128EEESE_SE_EEENS_6half_tENS5_IJlSB_lEEESG_SH_NS4_8TiledMMAINS4_8MMA_AtomIJNS4_20SM100_MMA_F16BF16_SSISG_SG_fLi128ELi128ELNS4_4UMMA5MajorE0ELSM_0ELNSL_7ScaleInE0ELSN_0EEEEEENS4_6LayoutISC_NS5_IJNSA_ILi0EEESR_SR_EEEEENS5_IJNS4_10UnderscoreESU_SU_EEEEENS4_13SM90_TMA_LOADENS4_14ComposedLayoutINS4_7SwizzleILi3ELi4ELi3EEENS4_18smem_ptr_flag_bitsILi16EEENSQ_INS5_IJNSA_ILi8EEENSA_ILi64EEEEEENS5_IJS14_SB_EEEEEEEvNS4_8identityESX_S18_vS19_EENS_8epilogue10collective18CollectiveEpilogueINS1B_23Sm100TmaWarpSpecializedILi4ELi2ELi32ELb1ELb0EEEJSF_NS5_IJNSQ_ISE_SB_EENSQ_INSA_ILi32EEESB_EEEEESG_SH_SG_SH_NS1B_6fusion15FusionCallbacksIS1F_NS1K_17LinearCombinationISG_fSG_fLNS_15FloatRoundStyleE2EEESF_S1J_JEEENS4_5SM1004TMEM4LOAD26SM100_TMEM_LOAD_32dp32b32xESX_NSY_INSZ_ILi2ELi4ELi3EEES12_NSQ_INS5_IJS13_S1H_EEENS5_IJS1H_SB_EEEEEEENS4_39AutoVectorizingCopyWithAssumedAlignmentILi128EEENS4_14SM90_TMA_STOREES1Y_S20_S20_EEEvvEEEEvNT_6ParamsE,"ax",@progbits
	.align	128
.text._ZN7cutlass13device_kernelINS_4gemm6kernel13GemmUniversalIN4cute5tupleIJiiiiEEENS1_10collective13CollectiveMmaINS1_35MainloopSm100TmaUmmaWarpSpecializedILi3ELi2ELi4ENS5_IJNS4_1CILi1EEESB_SB_EEEEENS5_IJNSA_ILi128EEESE_SE_EEENS_6half_tENS5_IJlSB_lEEESG_SH_NS4_8TiledMMAINS4_8MMA_AtomIJNS4_20SM100_MMA_F16BF16_SSISG_SG_fLi128ELi128ELNS4_4UMMA5MajorE0ELSM_0ELNSL_7ScaleInE0ELSN_0EEEEEENS4_6LayoutISC_NS5_IJNSA_ILi0EEESR_SR_EEEEENS5_IJNS4_10UnderscoreESU_SU_EEEEENS4_13SM90_TMA_LOADENS4_14ComposedLayoutINS4_7SwizzleILi3ELi4ELi3EEENS4_18smem_ptr_flag_bitsILi16EEENSQ_INS5_IJNSA_ILi8EEENSA_ILi64EEEEEENS5_IJS14_SB_EEEEEEEvNS4_8identityESX_S18_vS19_EENS_8epilogue10collective18CollectiveEpilogueINS1B_23Sm100TmaWarpSpecializedILi4ELi2ELi32ELb1ELb0EEEJSF_NS5_IJNSQ_ISE_SB_EENSQ_INSA_ILi32EEESB_EEEEESG_SH_SG_SH_NS1B_6fusion15FusionCallbacksIS1F_NS1K_17LinearCombinationISG_fSG_fLNS_15FloatRoundStyleE2EEESF_S1J_JEEENS4_5SM1004TMEM4LOAD26SM100_TMEM_LOAD_32dp32b32xESX_NSY_INSZ_ILi2ELi4ELi3EEES12_NSQ_INS5_IJS13_S1H_EEENS5_IJS1H_SB_EEEEEEENS4_39AutoVectorizingCopyWithAssumedAlignmentILi128EEENS4_14SM90_TMA_STOREES1Y_S20_S20_EEEvvEEEEvNT_6ParamsE:
        .type           _ZN7cutlass13device_kernelINS_4gemm6kernel13GemmUniversalIN4cute5tupleIJiiiiEEENS1_10collective13CollectiveMmaINS1_35MainloopSm100TmaUmmaWarpSpecializedILi3ELi2ELi4ENS5_IJNS4_1CILi1EEESB_SB_EEEEENS5_IJNSA_ILi128EEESE_SE_EEENS_6half_tENS5_IJlSB_lEEESG_SH_NS4_8TiledMMAINS4_8MMA_AtomIJNS4_20SM100_MMA_F16BF16_SSISG_SG_fLi128ELi128ELNS4_4UMMA5MajorE0ELSM_0ELNSL_7ScaleInE0ELSN_0EEEEEENS4_6LayoutISC_NS5_IJNSA_ILi0EEESR_SR_EEEEENS5_IJNS4_10UnderscoreESU_SU_EEEEENS4_13SM90_TMA_LOADENS4_14ComposedLayoutINS4_7SwizzleILi3ELi4ELi3EEENS4_18smem_ptr_flag_bitsILi16EEENSQ_INS5_IJNSA_ILi8EEENSA_ILi64EEEEEENS5_IJS14_SB_EEEEEEEvNS4_8identityESX_S18_vS19_EENS_8epilogue10collective18CollectiveEpilogueINS1B_23Sm100TmaWarpSpecializedILi4ELi2ELi32ELb1ELb0EEEJSF_NS5_IJNSQ_ISE_SB_EENSQ_INSA_ILi32EEESB_EEEEESG_SH_SG_SH_NS1B_6fusion15FusionCallbacksIS1F_NS1K_17LinearCombinationISG_fSG_fLNS_15FloatRoundStyleE2EEESF_S1J_JEEENS4_5SM1004TMEM4LOAD26SM100_TMEM_LOAD_32dp32b32xESX_NSY_INSZ_ILi2ELi4ELi3EEES12_NSQ_INS5_IJS13_S1H_EEENS5_IJS1H_SB_EEEEEEENS4_39AutoVectorizingCopyWithAssumedAlignmentILi128EEENS4_14SM90_TMA_STOREES1Y_S20_S20_EEEvvEEEEvNT_6ParamsE,@function
        .size           _ZN7cutlass13device_kernelINS_4gemm6kernel13GemmUniversalIN4cute5tupleIJiiiiEEENS1_10collective13CollectiveMmaINS1_35MainloopSm100TmaUmmaWarpSpecializedILi3ELi2ELi4ENS5_IJNS4_1CILi1EEESB_SB_EEEEENS5_IJNSA_ILi128EEESE_SE_EEENS_6half_tENS5_IJlSB_lEEESG_SH_NS4_8TiledMMAINS4_8MMA_AtomIJNS4_20SM100_MMA_F16BF16_SSISG_SG_fLi128ELi128ELNS4_4UMMA5MajorE0ELSM_0ELNSL_7ScaleInE0ELSN_0EEEEEENS4_6LayoutISC_NS5_IJNSA_ILi0EEESR_SR_EEEEENS5_IJNS4_10UnderscoreESU_SU_EEEEENS4_13SM90_TMA_LOADENS4_14ComposedLayoutINS4_7SwizzleILi3ELi4ELi3EEENS4_18smem_ptr_flag_bitsILi16EEENSQ_INS5_IJNSA_ILi8EEENSA_ILi64EEEEEENS5_IJS14_SB_EEEEEEEvNS4_8identityESX_S18_vS19_EENS_8epilogue10collective18CollectiveEpilogueINS1B_23Sm100TmaWarpSpecializedILi4ELi2ELi32ELb1ELb0EEEJSF_NS5_IJNSQ_ISE_SB_EENSQ_INSA_ILi32EEESB_EEEEESG_SH_SG_SH_NS1B_6fusion15FusionCallbacksIS1F_NS1K_17LinearCombinationISG_fSG_fLNS_15FloatRoundStyleE2EEESF_S1J_JEEENS4_5SM1004TMEM4LOAD26SM100_TMEM_LOAD_32dp32b32xESX_NSY_INSZ_ILi2ELi4ELi3EEES12_NSQ_INS5_IJS13_S1H_EEENS5_IJS1H_SB_EEEEEEENS4_39AutoVectorizingCopyWithAssumedAlignmentILi128EEENS4_14SM90_TMA_STOREES1Y_S20_S20_EEEvvEEEEvNT_6ParamsE,(.L_x_173 - _ZN7cutlass13device_kernelINS_4gemm6kernel13GemmUniversalIN4cute5tupleIJiiiiEEENS1_10collective13CollectiveMmaINS1_35MainloopSm100TmaUmmaWarpSpecializedILi3ELi2ELi4ENS5_IJNS4_1CILi1EEESB_SB_EEEEENS5_IJNSA_ILi128EEESE_SE_EEENS_6half_tENS5_IJlSB_lEEESG_SH_NS4_8TiledMMAINS4_8MMA_AtomIJNS4_20SM100_MMA_F16BF16_SSISG_SG_fLi128ELi128ELNS4_4UMMA5MajorE0ELSM_0ELNSL_7ScaleInE0ELSN_0EEEEEENS4_6LayoutISC_NS5_IJNSA_ILi0EEESR_SR_EEEEENS5_IJNS4_10UnderscoreESU_SU_EEEEENS4_13SM90_TMA_LOADENS4_14ComposedLayoutINS4_7SwizzleILi3ELi4ELi3EEENS4_18smem_ptr_flag_bitsILi16EEENSQ_INS5_IJNSA_ILi8EEENSA_ILi64EEEEEENS5_IJS14_SB_EEEEEEEvNS4_8identityESX_S18_vS19_EENS_8epilogue10collective18CollectiveEpilogueINS1B_23Sm100TmaWarpSpecializedILi4ELi2ELi32ELb1ELb0EEEJSF_NS5_IJNSQ_ISE_SB_EENSQ_INSA_ILi32EEESB_EEEEESG_SH_SG_SH_NS1B_6fusion15FusionCallbacksIS1F_NS1K_17LinearCombinationISG_fSG_fLNS_15FloatRoundStyleE2EEESF_S1J_JEEENS4_5SM1004TMEM4LOAD26SM100_TMEM_LOAD_32dp32b32xESX_NSY_INSZ_ILi2ELi4ELi3EEES12_NSQ_INS5_IJS13_S1H_EEENS5_IJS1H_SB_EEEEEEENS4_39AutoVectorizingCopyWithAssumedAlignmentILi128EEENS4_14SM90_TMA_STOREES1Y_S20_S20_EEEvvEEEEvNT_6ParamsE)
        .other          _ZN7cutlass13device_kernelINS_4gemm6kernel13GemmUniversalIN4cute5tupleIJiiiiEEENS1_10collective13CollectiveMmaINS1_35MainloopSm100TmaUmmaWarpSpecializedILi3ELi2ELi4ENS5_IJNS4_1CILi1EEESB_SB_EEEEENS5_IJNSA_ILi128EEESE_SE_EEENS_6half_tENS5_IJlSB_lEEESG_SH_NS4_8TiledMMAINS4_8MMA_AtomIJNS4_20SM100_MMA_F16BF16_SSISG_SG_fLi128ELi128ELNS4_4UMMA5MajorE0ELSM_0ELNSL_7ScaleInE0ELSN_0EEEEEENS4_6LayoutISC_NS5_IJNSA_ILi0EEESR_SR_EEEEENS5_IJNS4_10UnderscoreESU_SU_EEEEENS4_13SM90_TMA_LOADENS4_14ComposedLayoutINS4_7SwizzleILi3ELi4ELi3EEENS4_18smem_ptr_flag_bitsILi16EEENSQ_INS5_IJNSA_ILi8EEENSA_ILi64EEEEEENS5_IJS14_SB_EEEEEEEvNS4_8identityESX_S18_vS19_EENS_8epilogue10collective18CollectiveEpilogueINS1B_23Sm100TmaWarpSpecializedILi4ELi2ELi32ELb1ELb0EEEJSF_NS5_IJNSQ_ISE_SB_EENSQ_INSA_ILi32EEESB_EEEEESG_SH_SG_SH_NS1B_6fusion15FusionCallbacksIS1F_NS1K_17LinearCombinationISG_fSG_fLNS_15FloatRoundStyleE2EEESF_S1J_JEEENS4_5SM1004TMEM4LOAD26SM100_TMEM_LOAD_32dp32b32xESX_NSY_INSZ_ILi2ELi4ELi3EEES12_NSQ_INS5_IJS13_S1H_EEENS5_IJS1H_SB_EEEEEEENS4_39AutoVectorizingCopyWithAssumedAlignmentILi128EEENS4_14SM90_TMA_STOREES1Y_S20_S20_EEEvvEEEEvNT_6ParamsE,@"STO_CUDA_ENTRY STV_DEFAULT"
_ZN7cutlass13device_kernelINS_4gemm6kernel13GemmUniversalIN4cute5tupleIJiiiiEEENS1_10collective13CollectiveMmaINS1_35MainloopSm100TmaUmmaWarpSpecializedILi3ELi2ELi4ENS5_IJNS4_1CILi1EEESB_SB_EEEEENS5_IJNSA_ILi128EEESE_SE_EEENS_6half_tENS5_IJlSB_lEEESG_SH_NS4_8TiledMMAINS4_8MMA_AtomIJNS4_20SM100_MMA_F16BF16_SSISG_SG_fLi128ELi128ELNS4_4UMMA5MajorE0ELSM_0ELNSL_7ScaleInE0ELSN_0EEEEEENS4_6LayoutISC_NS5_IJNSA_ILi0EEESR_SR_EEEEENS5_IJNS4_10UnderscoreESU_SU_EEEEENS4_13SM90_TMA_LOADENS4_14ComposedLayoutINS4_7SwizzleILi3ELi4ELi3EEENS4_18smem_ptr_flag_bitsILi16EEENSQ_INS5_IJNSA_ILi8EEENSA_ILi64EEEEEENS5_IJS14_SB_EEEEEEEvNS4_8identityESX_S18_vS19_EENS_8epilogue10collective18CollectiveEpilogueINS1B_23Sm100TmaWarpSpecializedILi4ELi2ELi32ELb1ELb0EEEJSF_NS5_IJNSQ_ISE_SB_EENSQ_INSA_ILi32EEESB_EEEEESG_SH_SG_SH_NS1B_6fusion15FusionCallbacksIS1F_NS1K_17LinearCombinationISG_fSG_fLNS_15FloatRoundStyleE2EEESF_S1J_JEEENS4_5SM1004TMEM4LOAD26SM100_TMEM_LOAD_32dp32b32xESX_NSY_INSZ_ILi2ELi4ELi3EEES12_NSQ_INS5_IJS13_S1H_EEENS5_IJS1H_SB_EEEEEEENS4_39AutoVectorizingCopyWithAssumedAlignmentILi128EEENS4_14SM90_TMA_STOREES1Y_S20_S20_EEEvvEEEEvNT_6ParamsE:
[----:B------:R-:W1:Y:S01]  /*0000*/  LDC R1, c[0x0][0x37c] ;  /* 0x0000df00ff017b82 */ /* 0x000e620000000800 */
[----:B------:R-:W2:Y:S01]  /*0010*/  S2R R101, SR_TID.X ;  /* 0x0000000000657919 */ /* 0x000ea20000002100 */
[----:B------:R-:W3:Y:S01]  /*0020*/  LDCU.64 UR4, c[0x0][0x890] ;  /* 0x00011200ff0477ac */ /* 0x000ee20008000a00 */
[----:B------:R-:W-:Y:S02]  /*0030*/  PRMT R88, RZ, 0x7610, R88 ;  /* 0x00007610ff587816 */ /* 0x000fe40000000058 */
[----:B------:R-:W-:Y:S01]  /*0040*/  ELECT P5, URZ, PT ;  /* 0x0000000000ff782f */ /* 0x000fe200038a0000 */
[----:B------:R-:W4:Y:S01]  /*0050*/  LDCU.64 UR46, c[0x0][0x358] ;  /* 0x00006b00ff2e77ac */ /* 0x000f220008000a00 */
[----:B---3--:R-:W-:-:S04]  /*0060*/  UISETP.NE.U32.AND UP0, UPT, UR4, URZ, UPT ;  /* 0x000000ff0400728c */ /* 0x008fc8000bf05070 */
[----:B------:R-:W-:Y:S01]  /*0070*/  UISETP.NE.AND.EX UP0, UPT, UR5, URZ, UPT, UP0 ;  /* 0x000000ff0500728c */ /* 0x000fe2000bf05300 */
[----:B--2---:R-:W-:-:S05]  /*0080*/  SHF.R.U32.HI R92, RZ, 0x5, R101 ;  /* 0x00000005ff5c7819 */ /* 0x004fca0000011665 */
[----:B------:R-:W2:Y:S02]  /*0090*/  SHFL.IDX PT, R0, R92, RZ, 0x1f ;  /* 0x00001fff5c007589 */ /* 0x000ea400000e0000 */
[----:B--2---:R-:W-:Y:S01]  /*00a0*/  R2UR UR8, R0 ;  /* 0x00000000000872ca */ /* 0x004fe200000e0000 */
[----:B-1--4-:R-:W-:-:S14]  /*00b0*/  BRA.U UP0, `(.L_x_0) ;  /* 0x00000001002c7547 */ /* 0x012fdc000b800000 */
[----:B------:R-:W1:Y:S02]  /*00c0*/  LDCU.64 UR6, c[0x0][0x888] ;  /* 0x00011100ff0677ac */ /* 0x000e640008000a00 */
[----:B-1----:R-:W-:-:S04]  /*00d0*/  UISETP.NE.U32.AND UP0, UPT, UR6, URZ, UPT ;  /* 0x000000ff0600728c */ /* 0x002fc8000bf05070 */
[----:B------:R-:W-:-:S09]  /*00e0*/  UISETP.NE.AND.EX UP0, UPT, UR7, URZ, UPT, UP0 ;  /* 0x000000ff0700728c */ /* 0x000fd2000bf05300 */
[----:B------:R-:W-:Y:S05]  /*00f0*/  BRA.U !UP0, `(.L_x_1) ;  /* 0x0000000108107547 */ /* 0x000fea000b800000 */
[----:B------:R-:W1:Y:S02]  /*0100*/  LDC.64 R2, c[0x0][0x888] ;  /* 0x00022200ff027b82 */ /* 0x000e640000000a00 */
[----:B-1----:R1:W5:Y:S01]  /*0110*/  LDG.E R49, desc[UR46][R2.64] ;  /* 0x0000002e02317981 */ /* 0x002362000c1e1900 */
[----:B------:R-:W-:Y:S01]  /*0120*/  HFMA2 R88, -RZ, RZ, 0, 5.9604644775390625e-08 ;  /* 0x00000001ff587431 */ /* 0x000fe200000001ff */
[----:B------:R-:W-:Y:S05]  /*0130*/  BRA `(.L_x_0) ;  /* 0x00000000000c7947 */ /* 0x000fea0003800000 */
.L_x_1:
[----:B------:R-:W1:Y:S01]  /*0140*/  LDCU UR6, c[0x0][0x880] ;  /* 0x00011000ff0677ac */ /* 0x000e620008000800 */
[----:B------:R-:W-:Y:S01]  /*0150*/  HFMA2 R88, -RZ, RZ, 0, 5.9604644775390625e-08 ;  /* 0x00000001ff587431 */ /* 0x000fe200000001ff */
[----:B-1----:R-:W-:-:S07]  /*0160*/  MOV R49, UR6 ;  /* 0x0000000600317c02 */ /* 0x002fce0008000f00 */
.L_x_0:
[----:B------:R-:W2:Y:S02]  /*0170*/  LDCU.64 UR6, c[0x0][0x8b0] ;  /* 0x00011600ff0677ac */ /* 0x000ea40008000a00 */
[----:B--2---:R-:W-:-:S04]  /*0180*/  UISETP.NE.U32.AND UP0, UPT, UR6, URZ, UPT ;  /* 0x000000ff0600728c */ /* 0x004fc8000bf05070 */
[----:B------:R-:W-:-:S09]  /*0190*/  UISETP.NE.AND.EX UP0, UPT, UR7, URZ, UPT, UP0 ;  /* 0x000000ff0700728c */ /* 0x000fd2000bf05300 */
[----:B------:R-:W-:Y:S05]  /*01a0*/  BRA.U UP0, `(.L_x_2) ;  /* 0x0000000100247547 */ /* 0x000fea000b800000 */
[----:B------:R-:W2:Y:S02]  /*01b0*/  LDCU.64 UR6, c[0x0][0x8a8] ;  /* 0x00011500ff0677ac */ /* 0x000ea40008000a00 */
[----:B--2---:R-:W-:-:S04]  /*01c0*/  UISETP.NE.U32.AND UP0, UPT, UR6, URZ, UPT ;  /* 0x000000ff0600728c */ /* 0x004fc8000bf05070 */
[----:B------:R-:W-:-:S09]  /*01d0*/  UISETP.NE.AND.EX UP0, UPT, UR7, URZ, UPT, UP0 ;  /* 0x000000ff0700728c */ /* 0x000fd2000bf05300 */
[----:B------:R-:W-:Y:S05]  /*01e0*/  BRA.U !UP0, `(.L_x_3) ;  /* 0x00000001080c7547 */ /* 0x000fea000b800000 */
[----:B-1----:R-:W1:Y:S02]  /*01f0*/  LDC.64 R2, c[0x0][0x8a8] ;  /* 0x00022a00ff027b82 */ /* 0x002e640000000a00 */
[----:B-1----:R2:W5:Y:S01]  /*0200*/  LDG.E R47, desc[UR46][R2.64] ;  /* 0x0000002e022f7981 */ /* 0x002562000c1e1900 */
[----:B------:R-:W-:Y:S05]  /*0210*/  BRA `(.L_x_2) ;  /* 0x0000000000087947 */ /* 0x000fea0003800000 */
.L_x_3:
[----:B------:R-:W2:Y:S02]  /*0220*/  LDCU UR6, c[0x0][0x8a0] ;  /* 0x00011400ff0677ac */ /* 0x000ea40008000800 */
[----:B--2---:R-:W-:Y:S02]  /*0230*/  MOV R47, UR6 ;  /* 0x00000006002f7c02 */ /* 0x004fe40008000f00 */
.L_x_2:
[----:B------:R-:W-:Y:S01]  /*0240*/  IMAD.U32 R0, RZ, RZ, UR8 ;  /* 0x00000008ff007e24 */ /* 0x000fe2000f8e00ff */
[----:B------:R-:W-:Y:S04]  /*0250*/  BSSY.RECONVERGENT B0, `(.L_x_4) ;  /* 0x000000c000007945 */ /* 0x000fe80003800200 */
[C---:B------:R-:W-:Y:S02]  /*0260*/  ISETP.NE.OR P1, PT, R0.reuse, 0x1, !P5 ;  /* 0x000000010000780c */ /* 0x040fe40006f25670 */
[----:B------:R-:W-:-:S11]  /*0270*/  ISETP.NE.OR P0, PT, R0, 0x3, !P5 ;  /* 0x000000030000780c */ /* 0x000fd60006f05670 */
[----:B------:R-:W-:Y:S05]  /*0280*/  @P1 BRA `(.L_x_5) ;  /* 0x0000000000201947 */ /* 0x000fea0003800000 */
[----:B------:R-:W3:Y:S02]  /*0290*/  LDCU.64 UR6, c[0x0][0x348] ;  /* 0x00006900ff0677ac */ /* 0x000ee40008000a00 */
[----:B---3--:R-:W-:Y:S02]  /*02a0*/  UIADD3 UR10, UP1, UPT, UR6, 0x80, URZ ;  /* 0x00000080060a7890 */ /* 0x008fe4000ff3e0ff */
[----:B------:R-:W-:Y:S02]  /*02b0*/  UIADD3 UR6, UP0, UPT, UR6, 0x180, URZ ;  /* 0x0000018006067890 */ /* 0x000fe4000ff1e0ff */
[----:B------:R-:W-:Y:S02]  /*02c0*/  UIADD3.X UR11, UPT, UPT, URZ, UR7, URZ, UP1, !UPT ;  /* 0x00000007ff0b7290 */ /* 0x000fe40008ffe4ff */
[----:B------:R-:W-:-:S07]  /*02d0*/  UIADD3.X UR7, UPT, UPT, URZ, UR7, URZ, UP0, !UPT ;  /* 0x00000007ff077290 */ /* 0x000fce00087fe4ff */
[----:B------:R3:W-:Y:S02]  /*02e0*/  UTMACCTL.PF [UR10] ;  /* 0x000000000a0079b9 */ /* 0x0007e40008040000 */
[----:B------:R3:W-:Y:S02]  /*02f0*/  UTMACCTL.PF [UR6] ;  /* 0x00000000060079b9 */ /* 0x0007e40008040000 */
[----:B---3--:R-:W-:Y:S01]  /*0300*/  NOP ;  /* 0x0000000000007918 */ /* 0x008fe20000000000 */
.L_x_5:
[----:B------:R-:W-:Y:S05]  /*0310*/  BSYNC.RECONVERGENT B0 ;  /* 0x0000000000007941 */ /* 0x000fea0003800200 */
.L_x_4:
[----:B------:R-:W-:Y:S04]  /*0320*/  BSSY.RECONVERGENT B0, `(.L_x_6) ;  /* 0x000000a000007945 */ /* 0x000fe80003800200 */
        /* <DEDUP_REMOVED lines=9> */
.L_x_7:
[----:B------:R-:W-:Y:S05]  /*03c0*/  BSYNC.RECONVERGENT B0 ;  /* 0x0000000000007941 */ /* 0x000fea0003800200 */
.L_x_6:
[----:B------:R-:W3:Y:S01]  /*03d0*/  LDCU.64 UR6, c[0x0][0x888] ;  /* 0x00011100ff0677ac */ /* 0x000ee20008000a00 */
[----:B------:R-:W-:Y:S02]  /*03e0*/  UISETP.EQ.U32.AND UP1, UPT, UR4, URZ, UPT ;  /* 0x000000ff0400728c */ /* 0x000fe4000bf22070 */
[----:B------:R-:W-:Y:S02]  /*03f0*/  UPLOP3.LUT UP2, UPT, UPT, UPT, UPT, 0x80, 0x8 ;  /* 0x000000000008789c */ /* 0x000fe40003f4f070 */
[----:B---3--:R-:W-:-:S04]  /*0400*/  UISETP.NE.U32.AND UP0, UPT, UR6, URZ, UPT ;  /* 0x000000ff0600728c */ /* 0x008fc8000bf05070 */
[----:B------:R-:W-:-:S04]  /*0410*/  UISETP.NE.AND.EX UP0, UPT, UR7, URZ, UPT, UP0 ;  /* 0x000000ff0700728c */ /* 0x000fc8000bf05300 */
[----:B------:R-:W-:-:S04]  /*0420*/  UISETP.EQ.OR.EX UP3, UPT, UR5, URZ, !UP0, UP1 ;  /* 0x000000ff0500728c */ /* 0x000fc8000c762710 */
[----:B------:R-:W-:-:S05]  /*0430*/  UP2UR UR50, UPR, URZ, 0x8 ;  /* 0x00000008ff327883 */ /* 0x000fca0008000000 */
[----:B------:R-:W-:Y:S07]  /*0440*/  BRA.U !UP3, `(.L_x_8) ;  /* 0x000000010b207547 */ /* 0x000fee000b800000 */
[----:B------:R-:W-:Y:S01]  /*0450*/  UISETP.NE.U32.AND UP2, UPT, UR4, URZ, UPT ;  /* 0x000000ff0400728c */ /* 0x000fe2000bf45070 */
[----:B-----5:R-:W-:Y:S01]  /*0460*/  FSETP.NEU.AND P0, PT, R49, RZ, PT ;  /* 0x000000ff3100720b */ /* 0x020fe20003f0d000 */
[----:B------:R-:W-:Y:S02]  /*0470*/  USEL UR4, URZ, 0xffffffff, UP0 ;  /* 0xffffffffff047887 */ /* 0x000fe40008000000 */
[----:B------:R-:W-:-:S10]  /*0480*/  UISETP.NE.AND.EX UP2, UPT, UR5, URZ, UPT, UP2 ;  /* 0x000000ff0500728c */ /* 0x000fd4000bf45320 */
[----:B------:R-:W-:Y:S01]  /*0490*/  VOTEU.ANY UP1, P0 ;  /* 0x0000000000ff7886 */ /* 0x000fe20000020100 */
[----:B------:R-:W-:-:S04]  /*04a0*/  @!UP2 USEL UR4, URZ, 0xffffffff, UP1 ;  /* 0xffffffffff04a887 */ /* 0x000fc80008800000 */
[----:B------:R-:W-:-:S04]  /*04b0*/  ULOP3.LUT UR4, UR4, 0x1, URZ, 0xc0, !UPT ;  /* 0x0000000104047892 */ /* 0x000fc8000f8ec0ff */
[----:B------:R-:W-:-:S11]  /*04c0*/  UISETP.NE.U32.AND UP2, UPT, UR4, 0x1, UPT ;  /* 0x000000010400788c */ /* 0x000fd6000bf45070 */
.L_x_8:
[----:B-12---:R-:W1:Y:S01]  /*04d0*/  SHFL.IDX PT, R2, R92, RZ, 0x1f ;  /* 0x00001fff5c027589 */ /* 0x006e6200000e0000 */
[----:B------:R-:W-:-:S04]  /*04e0*/  UISETP.NE.AND UP1, UPT, UR8, 0x2, UPT ;  /* 0x000000020800788c */ /* 0x000fc8000bf25270 */
[----:B------:R-:W-:Y:S01]  /*04f0*/  USEL UR6, URZ, 0x1, UP1 ;  /* 0x00000001ff067887 */ /* 0x000fe20008800000 */
[----:B-1----:R-:W-:-:S13]  /*0500*/  ISETP.NE.AND P0, PT, R2, RZ, PT ;  /* 0x000000ff0200720c */ /* 0x002fda0003f05270 */
[----:B------:R-:W-:Y:S05]  /*0510*/  @P0 BRA `(.L_x_9) ;  /* 0x0000000000400947 */ /* 0x000fea0003800000 */
[----:B------:R-:W1:Y:S01]  /*0520*/  S2UR UR5, SR_CgaCtaId ;  /* 0x00000000000579c3 */ /* 0x000e620000008800 */
[----:B------:R-:W-:Y:S01]  /*0530*/  UMOV UR7, 0x400 ;  /* 0x0000040000077882 */ /* 0x000fe20000000000 */
[----:B------:R-:W-:Y:S01]  /*0540*/  UMOV UR4, 0x1 ;  /* 0x0000000100047882 */ /* 0x000fe20000000000 */
[----:B------:R-:W-:Y:S01]  /*0550*/  ELECT P0, URZ, PT ;  /* 0x0000000000ff782f */ /* 0x000fe20003800000 */
[----:B------:R-:W-:-:S04]  /*0560*/  UIADD3 UR10, UPT, UPT, -UR4, 0x100000, URZ ;  /* 0x00100000040a7890 */ /* 0x000fc8000fffe1ff */
[----:B------:R-:W-:Y:S02]  /*0570*/  USHF.L.U32 UR11, UR10, 0xb, URZ ;  /* 0x0000000b0a0b7899 */ /* 0x000fe400080006ff */
[----:B------:R-:W-:Y:S02]  /*0580*/  USHF.L.U32 UR10, UR10, 0x1, URZ ;  /* 0x000000010a0a7899 */ /* 0x000fe400080006ff */
[----:B-1----:R-:W-:Y:S01]  /*0590*/  ULEA UR5, UR5, UR7, 0x18 ;  /* 0x0000000705057291 */ /* 0x002fe2000f8ec0ff */
[----:B------:R-:W1:Y:S11]  /*05a0*/  FENCE.VIEW.ASYNC.S ;  /* 0x00000000000073c6 */ /* 0x000e760000000000 */
[----:B-1----:R1:W2:Y:S01]  /*05b0*/  SYNCS.EXCH.64 URZ, [UR5], UR10 ;  /* 0x0000000a05ff75b2 */ /* 0x0022a20008000100 */
[----:B------:R1:W3:Y:S01]  /*05c0*/  SYNCS.EXCH.64 URZ, [UR5+0x18], UR10 ;  /* 0x0000180a05ff75b2 */ /* 0x0002e20008000100 */
[----:B------:R1:W4:Y:S01]  /*05d0*/  SYNCS.EXCH.64 URZ, [UR5+0x8], UR10 ;  /* 0x0000080a05ff75b2 */ /* 0x0003220008000100 */
[----:B------:R1:W1:Y:S01]  /*05e0*/  SYNCS.EXCH.64 URZ, [UR5+0x20], UR10 ;  /* 0x0000200a05ff75b2 */ /* 0x0002620008000100 */
[----:B------:R1:W1:Y:S01]  /*05f0*/  SYNCS.EXCH.64 URZ, [UR5+0x10], UR10 ;  /* 0x0000100a05ff75b2 */ /* 0x0002620008000100 */
[----:B------:R1:W1:Y:S01]  /*0600*/  SYNCS.EXCH.64 URZ, [UR5+0x28], UR10 ;  /* 0x0000280a05ff75b2 */ /* 0x0002620008000100 */
[----:B------:R-:W-:Y:S01]  /*0610*/  NOP ;  /* 0x0000000000007918 */ /* 0x000fe20000000000 */
.L_x_9:
[----:B------:R-:W2:Y:S01]  /*0620*/  SHFL.IDX PT, R2, R92, RZ, 0x1f ;  /* 0x00001fff5c027589 */ /* 0x000ea200000e0000 */
[----:B------:R-:W-:Y:S01]  /*0630*/  NOP ;  /* 0x0000000000007918 */ /* 0x000fe20000000000 */
[----:B--2---:R-:W-:-:S13]  /*0640*/  ISETP.NE.AND P0, PT, R2, 0x1, PT ;  /* 0x000000010200780c */ /* 0x004fda0003f05270 */
[----:B------:R-:W-:Y:S05]  /*0650*/  @P0 BRA `(.L_x_10) ;  /* 0x0000000000580947 */ /* 0x000fea0003800000 */
[----:B------:R-:W2:Y:S01]  /*0660*/  S2UR UR7, SR_CgaCtaId ;  /* 0x00000000000779c3 */ /* 0x000ea20000008800 */
[----:B------:R-:W-:Y:S01]  /*0670*/  UMOV UR9, 0x400 ;  /* 0x0000040000097882 */ /* 0x000fe20000000000 */
[----:B-1----:R-:W-:Y:S01]  /*0680*/  UMOV UR5, 0x20 ;  /* 0x0000002000057882 */ /* 0x002fe20000000000 */
[----:B------:R-:W-:Y:S01]  /*0690*/  UMOV UR4, 0x80 ;  /* 0x0000008000047882 */ /* 0x000fe20000000000 */
[----:B------:R-:W-:-:S04]  /*06a0*/  UIADD3 UR10, UPT, UPT, -UR5, 0x100000, URZ ;  /* 0x00100000050a7890 */ /* 0x000fc8000fffe1ff */
[----:B------:R-:W-:Y:S02]  /*06b0*/  USHF.L.U32 UR11, UR10, 0xb, URZ ;  /* 0x0000000b0a0b7899 */ /* 0x000fe400080006ff */
[----:B------:R-:W-:Y:S02]  /*06c0*/  USHF.L.U32 UR10, UR10, 0x1, URZ ;  /* 0x000000010a0a7899 */ /* 0x000fe400080006ff */
[----:B------:R-:W-:-:S04]  /*06d0*/  UIADD3 UR4, UPT, UPT, -UR4, 0x100000, URZ ;  /* 0x0010000004047890 */ /* 0x000fc8000fffe1ff */
[----:B------:R-:W-:Y:S02]  /*06e0*/  USHF.L.U32 UR5, UR4, 0xb, URZ ;  /* 0x0000000b04057899 */ /* 0x000fe400080006ff */
[----:B------:R-:W-:Y:S01]  /*06f0*/  USHF.L.U32 UR4, UR4, 0x1, URZ ;  /* 0x0000000104047899 */ /* 0x000fe200080006ff */
[----:B------:R-:W-:Y:S01]  /*0700*/  ELECT P0, URZ, PT ;  /* 0x0000000000ff782f */ /* 0x000fe20003800000 */
[----:B--2---:R-:W-:Y:S01]  /*0710*/  ULEA UR7, UR7, UR9, 0x18 ;  /* 0x0000000907077291 */ /* 0x004fe2000f8ec0ff */
[----:B------:R-:W1:Y:S11]  /*0720*/  FENCE.VIEW.ASYNC.S ;  /* 0x00000000000073c6 */ /* 0x000e760000000000 */
[----:B-1----:R2:W1:Y:S01]  /*0730*/  SYNCS.EXCH.64 URZ, [UR7+0x30], UR10 ;  /* 0x0000300a07ff75b2 */ /* 0x0024620008000100 */
[----:B------:R2:W1:Y:S01]  /*0740*/  SYNCS.EXCH.64 URZ, [UR7+0x50], UR4 ;  /* 0x0000500407ff75b2 */ /* 0x0004620008000100 */
[----:B------:R2:W1:Y:S01]  /*0750*/  SYNCS.EXCH.64 URZ, [UR7+0x38], UR10 ;  /* 0x0000380a07ff75b2 */ /* 0x0004620008000100 */
[----:B------:R2:W1:Y:S01]  /*0760*/  SYNCS.EXCH.64 URZ, [UR7+0x58], UR4 ;  /* 0x0000580407ff75b2 */ /* 0x0004620008000100 */
[----:B------:R2:W1:Y:S01]  /*0770*/  SYNCS.EXCH.64 URZ, [UR7+0x40], UR10 ;  /* 0x0000400a07ff75b2 */ /* 0x0004620008000100 */
[----:B------:R2:W1:Y:S01]  /*0780*/  SYNCS.EXCH.64 URZ, [UR7+0x60], UR4 ;  /* 0x0000600407ff75b2 */ /* 0x0004620008000100 */
[----:B------:R2:W1:Y:S01]  /*0790*/  SYNCS.EXCH.64 URZ, [UR7+0x48], UR10 ;  /* 0x0000480a07ff75b2 */ /* 0x0004620008000100 */
[----:B------:R2:W1:Y:S02]  /*07a0*/  SYNCS.EXCH.64 URZ, [UR7+0x68], UR4 ;  /* 0x0000680407ff75b2 */ /* 0x0004640008000100 */
[----:B--2---:R-:W-:Y:S01]  /*07b0*/  NOP ;  /* 0x0000000000007918 */ /* 0x004fe20000000000 */
.L_x_10:
[----:B------:R-:W2:Y:S01]  /*07c0*/  SHFL.IDX PT, R2, R92, RZ, 0x1f ;  /* 0x00001fff5c027589 */ /* 0x000ea200000e0000 */
[----:B------:R-:W-:Y:S01]  /*07d0*/  NOP ;  /* 0x0000000000007918 */ /* 0x000fe20000000000 */
[----:B--2---:R-:W-:-:S13]  /*07e0*/  ISETP.NE.AND P0, PT, R2, 0x3, PT ;  /* 0x000000030200780c */ /* 0x004fda0003f05270 */
[----:B------:R-:W-:Y:S05]  /*07f0*/  @P0 BRA `(.L_x_11) ;  /* 0x0000000000300947 */ /* 0x000fea0003800000 */
[----:B-1----:R-:W1:Y:S01]  /*0800*/  S2UR UR5, SR_CgaCtaId ;  /* 0x00000000000579c3 */ /* 0x002e620000008800 */
        /* <DEDUP_REMOVED lines=8> */
[----:B-1----:R2:W1:Y:S01]  /*0890*/  SYNCS.EXCH.64 URZ, [UR5+0x70], UR10 ;  /* 0x0000700a05ff75b2 */ /* 0x0024620008000100 */
[----:B------:R2:W1:Y:S02]  /*08a0*/  SYNCS.EXCH.64 URZ, [UR5+0x78], UR10 ;  /* 0x0000780a05ff75b2 */ /* 0x0004640008000100 */
[----:B--2---:R-:W-:Y:S01]  /*08b0*/  NOP ;  /* 0x0000000000007918 */ /* 0x004fe20000000000 */
.L_x_11:
[----:B------:R-:W2:Y:S01]  /*08c0*/  SHFL.IDX PT, R2, R92, RZ, 0x1f ;  /* 0x00001fff5c027589 */ /* 0x000ea200000e0000 */
[----:B------:R-:W-:Y:S01]  /*08d0*/  NOP ;  /* 0x0000000000007918 */ /* 0x000fe20000000000 */
[----:B--2---:R-:W-:-:S13]  /*08e0*/  ISETP.NE.AND P0, PT, R2, 0x4, PT ;  /* 0x000000040200780c */ /* 0x004fda0003f05270 */
[----:B------:R-:W-:Y:S05]  /*08f0*/  @P0 BRA `(.L_x_12) ;  /* 0x00000000004c0947 */ /* 0x000fea0003800000 */
[----:B-1----:R-:W1:Y:S01]  /*0900*/  S2UR UR5, SR_CgaCtaId ;  /* 0x00000000000579c3 */ /* 0x002e620000008800 */
[----:B------:R-:W-:Y:S01]  /*0910*/  UMOV UR9, 0x100 ;  /* 0x0000010000097882 */ /* 0x000fe20000000000 */
[----:B------:R-:W-:Y:S01]  /*0920*/  UMOV UR7, 0x400 ;  /* 0x0000040000077882 */ /* 0x000fe20000000000 */
[----:B------:R-:W-:Y:S01]  /*0930*/  USEL UR9, UR9, 0xe0, UP2 ;  /* 0x000000e009097887 */ /* 0x000fe20009000000 */
[----:B------:R-:W-:Y:S01]  /*0940*/  UMOV UR4, 0x1 ;  /* 0x0000000100047882 */ /* 0x000fe20000000000 */
[----:B------:R-:W-:Y:S01]  /*0950*/  ELECT P0, URZ, PT ;  /* 0x0000000000ff782f */ /* 0x000fe20003800000 */
[----:B------:R-:W-:-:S04]  /*0960*/  UIADD3 UR10, UPT, UPT, -UR4, 0x100000, URZ ;  /* 0x00100000040a7890 */ /* 0x000fc8000fffe1ff */
[----:B------:R-:W-:Y:S02]  /*0970*/  USHF.L.U32 UR11, UR10, 0xb, URZ ;  /* 0x0000000b0a0b7899 */ /* 0x000fe400080006ff */
[----:B------:R-:W-:Y:S02]  /*0980*/  USHF.L.U32 UR10, UR10, 0x1, URZ ;  /* 0x000000010a0a7899 */ /* 0x000fe400080006ff */
[----:B------:R-:W-:-:S04]  /*0990*/  UIADD3 UR12, UPT, UPT, -UR9, 0x100000, URZ ;  /* 0x00100000090c7890 */ /* 0x000fc8000fffe1ff */
[----:B------:R-:W-:Y:S02]  /*09a0*/  USHF.L.U32 UR13, UR12, 0xb, URZ ;  /* 0x0000000b0c0d7899 */ /* 0x000fe400080006ff */
[----:B------:R-:W-:Y:S02]  /*09b0*/  USHF.L.U32 UR12, UR12, 0x1, URZ ;  /* 0x000000010c0c7899 */ /* 0x000fe400080006ff */
[----:B-1----:R-:W-:Y:S01]  /*09c0*/  ULEA UR5, UR5, UR7, 0x18 ;  /* 0x0000000705057291 */ /* 0x002fe2000f8ec0ff */
[----:B------:R-:W1:Y:S11]  /*09d0*/  FENCE.VIEW.ASYNC.S ;  /* 0x00000000000073c6 */ /* 0x000e760000000000 */
[----:B-1----:R2:W1:Y:S01]  /*09e0*/  SYNCS.EXCH.64 URZ, [UR5+0x80], UR10 ;  /* 0x0000800a05ff75b2 */ /* 0x0024620008000100 */
[----:B------:R2:W1:Y:S01]  /*09f0*/  SYNCS.EXCH.64 URZ, [UR5+0x90], UR12 ;  /* 0x0000900c05ff75b2 */ /* 0x0004620008000100 */
[----:B------:R2:W1:Y:S01]  /*0a00*/  SYNCS.EXCH.64 URZ, [UR5+0x88], UR10 ;  /* 0x0000880a05ff75b2 */ /* 0x0004620008000100 */
[----:B------:R2:W1:Y:S02]  /*0a10*/  SYNCS.EXCH.64 URZ, [UR5+0x98], UR12 ;  /* 0x0000980c05ff75b2 */ /* 0x0004640008000100 */
[----:B--2---:R-:W-:Y:S01]  /*0a20*/  NOP ;  /* 0x0000000000007918 */ /* 0x004fe20000000000 */
.L_x_12:
        /* <DEDUP_REMOVED lines=26> */
.L_x_13:
        /* <DEDUP_REMOVED lines=18> */
.L_x_14:
[----:B-1----:R-:W1:Y:S01]  /*0cf0*/  S2UR UR5, SR_CTAID.X ;  /* 0x00000000000579c3 */ /* 0x002e620000002500 */
[----:B------:R-:W-:-:S05]  /*0d00*/  CS2R.32 R87, SR_CgaSize ;  /* 0x0000000000577805 */ /* 0x000fca0000008a00 */
[----:B------:R-:W-:-:S05]  /*0d10*/  IMAD R87, R87, -0xa0, RZ ;  /* 0xffffff6057577824 */ /* 0x000fca00078e02ff */
[----:B------:R-:W-:-:S14]  /*0d20*/  R2UR UR9, R87 ;  /* 0x00000000570972ca */ /* 0x000fdc00000e0000 */
[----:B------:R-:W2:Y:S01]  /*0d30*/  LDCU UR9, c[0x0][UR9+0x2b0] ;  /* 0x00005600090977ac */ /* 0x000ea20008000800 */
[----:B------:R-:W-:Y:S01]  /*0d40*/  NOP ;  /* 0x0000000000007918 */ /* 0x000fe20000000000 */
[----:B------:R-:W-:-:S05]  /*0d50*/  CS2R.32 R87, SR_CgaSize ;  /* 0x0000000000577805 */ /* 0x000fca0000008a00 */
[----:B------:R-:W-:-:S05]  /*0d60*/  IMAD R87, R87, -0xa0, RZ ;  /* 0xffffff6057577824 */ /* 0x000fca00078e02ff */
[----:B------:R-:W-:-:S14]  /*0d70*/  R2UR UR7, R87 ;  /* 0x00000000570772ca */ /* 0x000fdc00000e0000 */
[----:B------:R-:W3:Y:S01]  /*0d80*/  LDCU UR7, c[0x0][UR7+0x2b4] ;  /* 0x00005680070777ac */ /* 0x000ee20008000800 */
[----:B------:R-:W4:Y:S08]  /*0d90*/  S2UR UR4, SR_CTAID.Y ;  /* 0x00000000000479c3 */ /* 0x000f300000002600 */
[----:B------:R-:W3:Y:S01]  /*0da0*/  LDC R10, c[0x0][0xb24] ;  /* 0x0002c900ff0a7b82 */ /* 0x000ee20000000800 */
[----:B-1----:R-:W-:-:S02]  /*0db0*/  I2FP.F32.U32 R87, UR5 ;  /* 0x0000000500577c45 */ /* 0x002fc40008201000 */
[----:B------:R-:W-:-:S05]  /*0dc0*/  CS2R.32 R3, SR_CgaSize ;  /* 0x0000000000037805 */ /* 0x000fca0000008a00 */
[----:B------:R-:W-:-:S06]  /*0dd0*/  IMAD R3, R3, -0xa0, RZ ;  /* 0xffffff6003037824 */ /* 0x000fcc00078e02ff */
[----:B------:R-:W1:Y:S01]  /*0de0*/  LDC R3, c[0x0][R3+0x2a0] ;  /* 0x0000a80003037b82 */ /* 0x000e620000000800 */
[----:B------:R-:W-:Y:S01]  /*0df0*/  MOV R15, UR5 ;  /* 0x00000005000f7c02 */ /* 0x000fe20008000f00 */
[----:B--2---:R-:W-:Y:S01]  /*0e00*/  FMUL R87, R87, UR9 ;  /* 0x0000000957577c20 */ /* 0x004fe20008400000 */
[----:B----4-:R-:W-:Y:S02]  /*0e10*/  I2FP.F32.U32 R86, UR4 ;  /* 0x0000000400567c45 */ /* 0x010fe40008201000 */
[----:B------:R-:W-:-:S05]  /*0e20*/  CS2R.32 R2, SR_CgaSize ;  /* 0x0000000000027805 */ /* 0x000fca0000008a00 */
[----:B------:R-:W-:-:S06]  /*0e30*/  IMAD R2, R2, -0xa0, RZ ;  /* 0xffffff6002027824 */ /* 0x000fcc00078e02ff */
[----:B------:R-:W2:Y:S01]  /*0e40*/  LDC R2, c[0x0][R2+0x2a4] ;  /* 0x0000a90002027b82 */ /* 0x000ea20000000800 */
[----:B------:R-:W-:Y:S01]  /*0e50*/  MOV R14, UR4 ;  /* 0x00000004000e7c02 */ /* 0x000fe20008000f00 */
[----:B------:R-:W4:Y:S01]  /*0e60*/  F2I.U32.TRUNC.NTZ R87, R87 ;  /* 0x0000005700577305 */ /* 0x000f22000020f000 */
[----:B---3--:R-:W-:-:S05]  /*0e70*/  FMUL R86, R86, UR7 ;  /* 0x0000000756567c20 */ /* 0x008fca0008400000 */
[----:B------:R-:W-:Y:S01]  /*0e80*/  BAR.SYNC.DEFER_BLOCKING 0x0 ;  /* 0x0000000000007b1d */ /* 0x000fe20000010000 */
[----:B------:R-:W-:-:S05]  /*0e90*/  ISETP.GE.AND P0, PT, R10, 0x1, PT ;  /* 0x000000010a00780c */ /* 0x000fca0003f06270 */
[----:B------:R-:W3:Y:S02]  /*0ea0*/  F2I.U32.TRUNC.NTZ R86, R86 ;  /* 0x0000005600567305 */ /* 0x000ee4000020f000 */
[----:B------:R-:W2:Y:S01]  /*0eb0*/  S2UR UR36, SR_CTAID.Z ;  /* 0x00000000002479c3 */ /* 0x000ea20000002700 */
[----:B----4-:R-:W-:-:S05]  /*0ec0*/  IADD3 R87, PT, PT, -R87, RZ, RZ ;  /* 0x000000ff57577210 */ /* 0x010fca0007ffe1ff */
[----:B-1----:R-:W-:Y:S01]  /*0ed0*/  IMAD R87, R3, R87, UR5 ;  /* 0x0000000503577e24 */ /* 0x002fe2000f8e0257 */
[----:B---3--:R-:W-:-:S05]  /*0ee0*/  IADD3 R86, PT, PT, -R86, RZ, RZ ;  /* 0x000000ff56567210 */ /* 0x008fca0007ffe1ff */
[----:B--2---:R-:W-:Y:S01]  /*0ef0*/  IMAD R86, R2, R86, UR4 ;  /* 0x0000000402567e24 */ /* 0x004fe2000f8e0256 */
[----:B------:R-:W-:Y:S06]  /*0f00*/  @!P0 BRA `(.L_x_15) ;  /* 0x0000000000b88947 */ /* 0x000fec0003800000 */
[----:B------:R-:W1:Y:S01]  /*0f10*/  LDC.64 R4, c[0x0][0xb18] ;  /* 0x0002c600ff047b82 */ /* 0x000e620000000a00 */
[----:B------:R-:W-:-:S07]  /*0f20*/  ISETP.NE.AND P0, PT, R10, 0x1, PT ;  /* 0x000000010a00780c */ /* 0x000fce0003f05270 */
[----:B------:R-:W2:Y:S08]  /*0f30*/  LDC R9, c[0x0][0xb0c] ;  /* 0x0002c300ff097b82 */ /* 0x000eb00000000800 */
[----:B------:R-:W3:Y:S08]  /*0f40*/  LDC R12, c[0x0][0x370] ;  /* 0x0000dc00ff0c7b82 */ /* 0x000ef00000000800 */
[----:B------:R-:W4:Y:S01]  /*0f50*/  LDC R11, c[0x0][0x374] ;  /* 0x0000dd00ff0b7b82 */ /* 0x000f220000000800 */
[----:B-1----:R-:W-:-:S07]  /*0f60*/  ISETP.NE.AND P1, PT, R4, 0x1, PT ;  /* 0x000000010400780c */ /* 0x002fce0003f25270 */
[----:B------:R-:W3:Y:S01]  /*0f70*/  LDC.64 R6, c[0x0][0xb10] ;  /* 0x0002c400ff067b82 */ /* 0x000ee20000000a00 */
[----:B--2---:R-:W-:-:S07]  /*0f80*/  ISETP.NE.AND P2, PT, R9, 0x1, PT ;  /* 0x000000010900780c */ /* 0x004fce0003f45270 */
[----:B------:R-:W1:Y:S08]  /*0f90*/  LDC R8, c[0x0][0xb20] ;  /* 0x0002c800ff087b82 */ /* 0x000e700000000800 */
[----:B------:R-:W2:Y:S01]  /*0fa0*/  LDC.64 R2, c[0x0][0xb28] ;  /* 0x0002ca00ff027b82 */ /* 0x000ea20000000a00 */
[----:B----4-:R-:W-:-:S04]  /*0fb0*/  IMAD.HI.U32 R13, R11, R5, RZ ;  /* 0x000000050b0d7227 */ /* 0x010fc800078e00ff */
[----:B------:R-:W-:-:S04]  /*0fc0*/  IMAD.HI.U32 R5, R14, R5, RZ ;  /* 0x000000050e057227 */ /* 0x000fc800078e00ff */
[----:B---3--:R-:W-:-:S05]  /*0fd0*/  IMAD.HI.U32 R16, R12, R6, RZ ;  /* 0x000000060c107227 */ /* 0x008fca00078e00ff */
[-C--:B------:R-:W-:Y:S01]  /*0fe0*/  @P2 SHF.R.U32.HI R12, RZ, R7.reuse, R16 ;  /* 0x00000007ff0c2219 */ /* 0x080fe20000011610 */
[----:B------:R-:W-:Y:S01]  /*0ff0*/  IMAD.HI.U32 R16, R15, R6, RZ ;  /* 0x000000060f107227 */ /* 0x000fe200078e00ff */
[-C--:B-1----:R-:W-:Y:S02]  /*1000*/  @P1 SHF.R.U32.HI R11, RZ, R8.reuse, R13 ;  /* 0x00000008ff0b1219 */ /* 0x082fe4000001160d */
[----:B------:R-:W-:Y:S02]  /*1010*/  SHF.R.U32.HI R5, RZ, R8, R5 ;  /* 0x00000008ff057219 */ /* 0x000fe40000011605 */
[----:B------:R-:W-:Y:S02]  /*1020*/  SHF.R.U32.HI R16, RZ, R7, R16 ;  /* 0x00000007ff107219 */ /* 0x000fe40000011610 */
[----:B------:R-:W-:Y:S01]  /*1030*/  SEL R5, R14, R5, !P1 ;  /* 0x000000050e057207 */ /* 0x000fe20004800000 */
[----:B--2---:R-:W-:Y:S01]  /*1040*/  IMAD.HI.U32 R13, R11, R2, RZ ;  /* 0x000000020b0d7227 */ /* 0x004fe200078e00ff */
[----:B------:R-:W-:-:S03]  /*1050*/  SEL R16, R15, R16, !P2 ;  /* 0x000000100f107207 */ /* 0x000fc60005000000 */
[----:B------:R-:W-:Y:S01]  /*1060*/  IMAD.HI.U32 R6, R12, R2, RZ ;  /* 0x000000020c067227 */ /* 0x000fe200078e00ff */
[----:B------:R-:W-:-:S04]  /*1070*/  @P0 SHF.R.U32.HI R11, RZ, R3, R13 ;  /* 0x00000003ff0b0219 */ /* 0x000fc8000001160d */
[----:B------:R-:W-:Y:S01]  /*1080*/  @P0 SHF.R.U32.HI R12, RZ, R3, R6 ;  /* 0x00000003ff0c0219 */ /* 0x000fe20000011606 */
[----:B------:R-:W-:-:S04]  /*1090*/  IMAD R11, R11, R10, RZ ;  /* 0x0000000a0b0b7224 */ /* 0x000fc800078e02ff */
[----:B------:R-:W-:Y:S01]  /*10a0*/  IMAD R6, R12, R10, RZ ;  /* 0x0000000a0c067224 */ /* 0x000fe200078e02ff */
[----:B------:R-:W-:-:S04]  /*10b0*/  ISETP.GE.AND P1, PT, R5, R11, PT ;  /* 0x0000000b0500720c */ /* 0x000fc80003f26270 */
[----:B------:R-:W-:Y:S01]  /*10c0*/  ISETP.GE.OR P1, PT, R16, R6, P1 ;  /* 0x000000061000720c */ /* 0x000fe20000f26670 */
[----:B------:R-:W-:-:S05]  /*10d0*/  IMAD.HI.U32 R6, R5, R2, RZ ;  /* 0x0000000205067227 */ /* 0x000fca00078e00ff */
[----:B------:R-:W-:-:S04]  /*10e0*/  SHF.R.U32.HI R6, RZ, R3, R6 ;  /* 0x00000003ff067219 */ /* 0x000fc80000011606 */
[----:B------:R-:W-:-:S03]  /*10f0*/  SEL R6, R5, R6, !P0 ;  /* 0x0000000605067207 */ /* 0x000fc60004000000 */
[----:B------:R-:W-:Y:S01]  /*1100*/  @!P1 IMAD.HI.U32 R7, R16, R2, RZ ;  /* 0x0000000210079227 */ /* 0x000fe200078e00ff */
[----:B------:R-:W-:-:S04]  /*1110*/  IADD3 R2, PT, PT, -R6, RZ, RZ ;  /* 0x000000ff06027210 */ /* 0x000fc80007ffe1ff */
[----:B------:R-:W-:Y:S01]  /*1120*/  @!P1 SHF.R.U32.HI R3, RZ, R3, R7 ;  /* 0x00000003ff039219 */ /* 0x000fe20000011607 */
[----:B------:R-:W-:Y:S01]  /*1130*/  IMAD R2, R10, R2, R5 ;  /* 0x000000020a027224 */ /* 0x000fe200078e0205 */
[----:B------:R-:W-:Y:S02]  /*1140*/  IADD3 R7, PT, PT, -R5, RZ, RZ ;  /* 0x000000ff05077210 */ /* 0x000fe40007ffe1ff */
[----:B------:R-:W-:-:S03]  /*1150*/  @!P1 SEL R3, R16, R3, !P0 ;  /* 0x0000000310039207 */ /* 0x000fc60004000000 */
[----:B------:R-:W-:Y:S02]  /*1160*/  IMAD R7, R4, R7, R14 ;  /* 0x0000000704077224 */ /* 0x000fe400078e020e */
[--C-:B------:R-:W-:Y:S02]  /*1170*/  @!P1 IMAD.IADD R6, R6, 0x1, -R3.reuse ;  /* 0x0000000106069824 */ /* 0x100fe400078e0a03 */
[----:B------:R-:W-:Y:S01]  /*1180*/  @!P1 IMAD R3, R2, R12, R3 ;  /* 0x0000000c02039224 */ /* 0x000fe200078e0203 */
[----:B------:R-:W-:Y:S01]  /*1190*/  IADD3 R2, PT, PT, -R16, RZ, RZ ;  /* 0x000000ff10027210 */ /* 0x000fe20007ffe1ff */
[----:B------:R-:W-:Y:S02]  /*11a0*/  @!P1 IMAD R5, R6, R10, R16 ;  /* 0x0000000a06059224 */ /* 0x000fe400078e0210 */
[----:B------:R-:W-:Y:S02]  /*11b0*/  @!P1 IMAD.MOV.U32 R16, RZ, RZ, R3 ;  /* 0x000000ffff109224 */ /* 0x000fe400078e0003 */
[----:B------:R-:W-:-:S02]  /*11c0*/  IMAD R2, R9, R2, R15 ;  /* 0x0000000209027224 */ /* 0x000fc400078e020f */
[----:B------:R-:W-:Y:S02]  /*11d0*/  IMAD R14, R5, R4, R7 ;  /* 0x00000004050e7224 */ /* 0x000fe400078e0207 */
[----:B------:R-:W-:Y:S02]  /*11e0*/  IMAD R15, R16, R9, R2 ;  /* 0x00000009100f7224 */ /* 0x000fe400078e0202 */
.L_x_15:
[----:B------:R-:W1:Y:S01]  /*11f0*/  LDCU UR4, c[0x0][0xb30] ;  /* 0x00016600ff0477ac */ /* 0x000e620008000800 */
[----:B------:R-:W2:Y:S08]  /*1200*/  S2UR UR37, SR_CgaCtaId ;  /* 0x00000000002579c3 */ /* 0x000eb00000008800 */
[----:B------:R-:W3:Y:S01]  /*1210*/  LDC R40, c[0x0][0xb24] ;  /* 0x0002c900ff287b82 */ /* 0x000ee20000000800 */
[----:B-1----:R-:W-:-:S09]  /*1220*/  UISETP.NE.AND UP1, UPT, UR4, 0x1, UPT ;  /* 0x000000010400788c */ /* 0x002fd2000bf25270 */
[----:B--2---:R-:W-:Y:S05]  /*1230*/  BRA.U UP1, `(.L_x_16) ;  /* 0x0000000101407547 */ /* 0x004fea000b800000 */
[----:B------:R-:W1:Y:S08]  /*1240*/  LDC.64 R4, c[0x0][0xb10] ;  /* 0x0002c400ff047b82 */ /* 0x000e700000000a00 */
[----:B------:R-:W2:Y:S08]  /*1250*/  LDC.64 R2, c[0x0][0xb18] ;  /* 0x0002c600ff027b82 */ /* 0x000eb00000000a00 */
[----:B------:R-:W4:Y:S08]  /*1260*/  LDC R6, c[0x0][0xb20] ;  /* 0x0002c800ff067b82 */ /* 0x000f300000000800 */
[----:B------:R-:W3:Y:S01]  /*1270*/  LDC R7, c[0x0][0xb0c] ;  /* 0x0002c300ff077b82 */ /* 0x000ee20000000800 */
[----:B-1----:R-:W-:-:S05]  /*1280*/  IMAD.HI.U32 R4, R15, R4, RZ ;  /* 0x000000040f047227 */ /* 0x002fca00078e00ff */
[----:B------:R-:W-:Y:S01]  /*1290*/  SHF.R.U32.HI R4, RZ, R5, R4 ;  /* 0x00000005ff047219 */ /* 0x000fe20000011604 */
[----:B--2---:R-:W-:Y:S01]  /*12a0*/  IMAD.HI.U32 R3, R14, R3, RZ ;  /* 0x000000030e037227 */ /* 0x004fe200078e00ff */
[----:B------:R-:W-:-:S04]  /*12b0*/  ISETP.NE.AND P0, PT, R2, 0x1, PT ;  /* 0x000000010200780c */ /* 0x000fc80003f05270 */
[----:B----4-:R-:W-:-:S04]  /*12c0*/  SHF.R.U32.HI R3, RZ, R6, R3 ;  /* 0x00000006ff037219 */ /* 0x010fc80000011603 */
[----:B------:R-:W-:Y:S02]  /*12d0*/  SEL R3, R14, R3, !P0 ;  /* 0x000000030e037207 */ /* 0x000fe40004000000 */
[----:B---3--:R-:W-:-:S04]  /*12e0*/  ISETP.NE.AND P1, PT, R7, 0x1, PT ;  /* 0x000000010700780c */ /* 0x008fc80003f25270 */
[----:B------:R-:W-:-:S05]  /*12f0*/  SEL R4, R15, R4, !P1 ;  /* 0x000000040f047207 */ /* 0x000fca0004800000 */
[----:B------:R-:W-:Y:S02]  /*1300*/  IMAD.IADD R5, R3, 0x1, -R4 ;  /* 0x0000000103057824 */ /* 0x000fe400078e0a04 */
[----:B------:R-:W-:Y:S02]  /*1310*/  IMAD.IADD R3, R4, 0x1, -R3 ;  /* 0x0000000104037824 */ /* 0x000fe400078e0a03 */
[----:B------:R-:W-:Y:S02]  /*1320*/  IMAD R15, R5, R7, R15 ;  /* 0x00000007050f7224 */ /* 0x000fe400078e020f */
[----:B------:R-:W-:-:S07]  /*1330*/  IMAD R14, R3, R2, R14 ;  /* 0x00000002030e7224 */ /* 0x000fce00078e020e */
.L_x_16:
[----:B------:R-:W-:Y:S01]  /*1340*/  BAR.SYNC.DEFER_BLOCKING 0x0 ;  /* 0x0000000000007b1d */ /* 0x000fe20000010000 */
[----:B------:R-:W-:Y:S01]  /*1350*/  UISETP.NE.AND UP1, UPT, UR8, 0x2, UPT ;  /* 0x000000020800788c */ /* 0x000fe2000bf25270 */
[----:B------:R-:W-:Y:S02]  /*1360*/  ISETP.NE.OR P5, PT, R0, 0x2, !P5 ;  /* 0x000000020000780c */ /* 0x000fe40006fa5670 */
[----:B------:R-:W-:-:S06]  /*1370*/  LOP3.LUT R2, R101, 0x1f, RZ, 0xc0, !PT ;  /* 0x0000001f65027812 */ /* 0x000fcc00078ec0ff */
[----:B------:R-:W-:Y:S05]  /*1380*/  BRA.U UP1, `(.L_x_17) ;  /* 0x0000001101887547 */ /* 0x000fea000b800000 */
[----:B------:R-:W1:Y:S01]  /*1390*/  LDCU UR13, c[0x0][0x38c] ;  /* 0x00007180ff0d77ac */ /* 0x000e620008000800 */
[----:B------:R-:W2:Y:S01]  /*13a0*/  LDC R8, c[0x0][0x370] ;  /* 0x0000dc00ff087b82 */ /* 0x000ea20000000800 */
[----:B------:R-:W-:Y:S01]  /*13b0*/  PLOP3.LUT P1, PT, PT, PT, UP2, 0x80, 0x8 ;  /* 0x000000000008781c */ /* 0x000fe20003f2f028 */
[----:B------:R-:W-:Y:S01]  /*13c0*/  IMAD.MOV.U32 R17, RZ, RZ, 0x1 ;  /* 0x00000001ff117424 */ /* 0x000fe200078e00ff */
[----:B------:R-:W-:Y:S01]  /*13d0*/  ISETP.EQ.OR P4, PT, R2, RZ, P5 ;  /* 0x000000ff0200720c */ /* 0x000fe20002f82670 */
[----:B------:R-:W-:Y:S01]  /*13e0*/  IMAD.MOV.U32 R16, RZ, RZ, RZ ;  /* 0x000000ffff107224 */ /* 0x000fe200078e00ff */
[----:B------:R-:W-:Y:S02]  /*13f0*/  PLOP3.LUT P1, PT, P1, PT, PT, 0x8, 0x80 ;  /* 0x000000000080781c */ /* 0x000fe40000f2e170 */
[----:B------:R-:W-:Y:S01]  /*1400*/  CS2R R12, SRZ ;  /* 0x00000000000c7805 */ /* 0x000fe2000001ff00 */
[----:B------:R-:W-:Y:S01]  /*1410*/  IMAD.MOV.U32 R11, RZ, RZ, 0x1 ;  /* 0x00000001ff0b7424 */ /* 0x000fe200078e00ff */
[----:B------:R-:W4:Y:S01]  /*1420*/  LDC R0, c[0x0][0x374] ;  /* 0x0000dd00ff007b82 */ /* 0x000f220000000800 */
[----:B------:R-:W2:Y:S01]  /*1430*/  LDCU.64 UR22, c[0x0][0x348] ;  /* 0x00006900ff1677ac */ /* 0x000ea20008000a00 */
[----:B------:R-:W-:Y:S01]  /*1440*/  UMOV UR6, URZ ;  /* 0x000000ff00067c82 */ /* 0x000fe20008000000 */
[----:B-1----:R-:W-:-:S04]  /*1450*/  UIADD3 UR5, UPT, UPT, UR13, 0x7f, URZ ;  /* 0x0000007f0d057890 */ /* 0x002fc8000fffe0ff */
[----:B------:R-:W-:-:S04]  /*1460*/  USHF.R.S32.HI UR4, URZ, 0x1f, UR5 ;  /* 0x0000001fff047899 */ /* 0x000fc80008011405 */
[----:B------:R-:W-:-:S04]  /*1470*/  ULEA.HI UR4, UR4, UR5, URZ, 0x7 ;  /* 0x0000000504047291 */ /* 0x000fc8000f8f38ff */
[----:B------:R-:W-:Y:S02]  /*1480*/  USHF.R.S32.HI UR15, URZ, 0x7, UR4 ;  /* 0x00000007ff0f7899 */ /* 0x000fe40008011404 */
[----:B------:R-:W-:Y:S02]  /*1490*/  UIADD3 UR4, UPT, UPT, UR13, -0x1, URZ ;  /* 0xffffffff0d047890 */ /* 0x000fe4000fffe0ff */
[----:B------:R-:W-:Y:S02]  /*14a0*/  UISETP.LT.U32.AND UP0, UPT, UR15, 0x3, UPT ;  /* 0x000000030f00788c */ /* 0x000fe4000bf01070 */
[----:B------:R-:W-:Y:S02]  /*14b0*/  UISETP.GE.U32.AND UP1, UPT, UR4, -0xff, UPT ;  /* 0xffffff010400788c */ /* 0x000fe4000bf26070 */
[----:B------:R-:W-:Y:S02]  /*14c0*/  USEL UR14, UR15, 0x3, UP0 ;  /* 0x000000030f0e7887 */ /* 0x000fe40008000000 */
[----:B------:R-:W-:-:S02]  /*14d0*/  UIADD3 UR13, UPT, UPT, UR13, 0xfe, URZ ;  /* 0x000000fe0d0d7890 */ /* 0x000fc4000fffe0ff */
[----:B------:R-:W-:Y:S02]  /*14e0*/  UIADD3 UR5, UPT, UPT, UR14, -0x1, URZ ;  /* 0xffffffff0e057890 */ /* 0x000fe4000fffe0ff */
[----:B------:R-:W-:-:S03]  /*14f0*/  UIADD3 UR7, UPT, UPT, UR15, -UR14, URZ ;  /* 0x8000000e0f077290 */ /* 0x000fc6000fffe0ff */
[----:B------:R-:W-:-:S04]  /*1500*/  @UP1 UIADD3 UR5, UPT, UPT, UR14, URZ, URZ ;  /* 0x000000ff0e051290 */ /* 0x000fc8000fffe0ff */
[----:B--2---:R-:W-:-:S12]  /*1510*/  UIADD3 UR5, UPT, UPT, UR5, 0x1, URZ ;  /* 0x0000000105057890 */ /* 0x004fd8000fffe0ff */
.L_x_35:
[----:B------:R-:W-:Y:S01]  /*1520*/  UISETP.NE.AND UP0, UPT, UR37, URZ, UPT ;  /* 0x000000ff2500728c */ /* 0x000fe2000bf05270 */
[----:B------:R-:W1:Y:S08]  /*1530*/  S2UR UR37, SR_CgaCtaId ;  /* 0x00000000002579c3 */ /* 0x000e700000008800 */
[----:B------:R-:W-:Y:S05]  /*1540*/  BRA.U UP0, `(.L_x_18) ;  /* 0x0000000100347547 */ /* 0x000fea000b800000 */
[----:B------:R-:W2:Y:S01]  /*1550*/  S2R R2, SR_CgaCtaId ;  /* 0x0000000000027919 */ /* 0x000ea20000008800 */
[----:B------:R-:W-:-:S04]  /*1560*/  MOV R3, 0x400 ;  /* 0x0000040000037802 */ /* 0x000fc80000000f00 */
[----:B--2---:R-:W-:Y:S02]  /*1570*/  LEA R2, R2, R3, 0x18 ;  /* 0x0000000302027211 */ /* 0x004fe400078ec0ff */
[----:B------:R-:W-:-:S03]  /*1580*/  SHF.L.U32 R3, R11, 0x1f, RZ ;  /* 0x0000001f0b037819 */ /* 0x000fc600000006ff */
[----:B------:R-:W-:-:S04]  /*1590*/  IMAD R2, R12, 0x8, R2 ;  /* 0x000000080c027824 */ /* 0x000fc800078e0202 */
[----:B------:R-:W2:Y:S02]  /*15a0*/  SYNCS.PHASECHK.TRANS64.TRYWAIT P0, [R2+URZ+0xf0], R3 ;  /* 0x0000f003020075a7 */ /* 0x000ea400080011ff */
[----:B--2---:R-:W-:Y:S05]  /*15b0*/  @!P0 BRA `(.L_x_19) ;  /* 0x0000007800508947 */ /* 0x004fea0003800000 */
.L_x_130:
[----:B------:R-:W-:Y:S01]  /*15c0*/  VIADD R12, R12, 0x1 ;  /* 0x000000010c0c7836 */ /* 0x000fe20000000000 */
[----:B------:R2:W-:Y:S04]  /*15d0*/  SYNCS.ARRIVE.TRANS64.A1T0 RZ, [R2+URZ+0xe0], RZ ;  /* 0x0000e0ff02ff79a7 */ /* 0x0005e800081000ff */
[----:B------:R-:W-:-:S04]  /*15e0*/  ISETP.NE.AND P0, PT, R12, 0x2, PT ;  /* 0x000000020c00780c */ /* 0x000fc80003f05270 */
[----:B------:R-:W-:Y:S02]  /*15f0*/  SEL R12, R12, RZ, P0 ;  /* 0x000000ff0c0c7207 */ /* 0x000fe40000000000 */
[----:B--2---:R-:W-:-:S04]  /*1600*/  SEL R2, RZ, 0x1, P0 ;  /* 0x00000001ff027807 */ /* 0x004fc80000000000 */
[----:B------:R-:W-:-:S07]  /*1610*/  LOP3.LUT R11, R11, R2, RZ, 0x3c, !PT ;  /* 0x000000020b0b7212 */ /* 0x000fce00078e3cff */
.L_x_18:
[----:B------:R-:W-:Y:S01]  /*1620*/  UMOV UR4, 0x400 ;  /* 0x0000040000047882 */ /* 0x000fe20000000000 */
[----:B------:R-:W-:Y:S01]  /*1630*/  SHF.L.U32 R2, R17, 0x1f, RZ ;  /* 0x0000001f11027819 */ /* 0x000fe200000006ff */
[----:B-1----:R-:W-:Y:S01]  /*1640*/  ULEA UR4, UR37, UR4, 0x18 ;  /* 0x0000000425047291 */ /* 0x002fe2000f8ec0ff */
[----:B------:R-:W-:Y:S01]  /*1650*/  R2UR UR35, R15 ;  /* 0x000000000f2372ca */ /* 0x000fe200000e0000 */
[----:B------:R-:W-:Y:S01]  /*1660*/  UISETP.GE.U32.AND UP0, UPT, UR13, 0xff, UPT ;  /* 0x000000ff0d00788c */ /* 0x000fe2000bf06070 */
[----:B------:R-:W-:Y:S01]  /*1670*/  R2UR UR19, R14 ;  /* 0x000000000e1372ca */ /* 0x000fe200000e0000 */
[----:B------:R-:W-:Y:S01]  /*1680*/  ULEA UR8, UR6, UR4, 0x3 ;  /* 0x0000000406087291 */ /* 0x000fe2000f8e18ff */
[----:B------:R-:W-:-:S08]  /*1690*/  UMOV UR29, URZ ;  /* 0x000000ff001d7c82 */ /* 0x000fd00008000000 */
[----:B------:R1:W2:Y:S01]  /*16a0*/  SYNCS.PHASECHK.TRANS64.TRYWAIT P0, [UR8+0x18], R2 ;  /* 0x00001802ff0075a7 */ /* 0x0002a20008001108 */
[----:B------:R-:W-:Y:S02]  /*16b0*/  USHF.L.U32 UR35, UR35, 0x7, URZ ;  /* 0x0000000723237899 */ /* 0x000fe400080006ff */
[----:B------:R-:W-:Y:S01]  /*16c0*/  USHF.L.U32 UR19, UR19, 0x7, URZ ;  /* 0x0000000713137899 */ /* 0x000fe200080006ff */
[----:B------:R-:W-:Y:S11]  /*16d0*/  BRA.U !UP0, `(.L_x_20) ;  /* 0x0000000108d47547 */ /* 0x000ff6000b800000 */
[----:B------:R-:W-:Y:S01]  /*16e0*/  UMOV UR21, URZ ;  /* 0x000000ff00157c82 */ /* 0x000fe20008000000 */
[----:B------:R-:W-:-:S05]  /*16f0*/  UMOV UR42, UR6 ;  /* 0x00000006002a7c82 */ /* 0x000fca0008000000 */
.L_x_25:
[----:B-1----:R-:W-:Y:S01]  /*1700*/  ULEA UR33, UR42, UR4, 0x3 ;  /* 0x000000042a217291 */ /* 0x002fe2000f8e18ff */
[----:B--2---:R-:W-:Y:S01]  /*1710*/  @!P5 MOV R3, 0x10000 ;  /* 0x000100000003d802 */ /* 0x004fe20000000f00 */
[----:B--2---:R-:W-:Y:S10]  /*1720*/  @P0 BRA `(.L_x_21) ;  /* 0x00000000000c0947 */ /* 0x004ff40003800000 */
[----:B------:R-:W-:-:S04]  /*1730*/  SHF.L.U32 R4, R17, 0x1f, RZ ;  /* 0x0000001f11047819 */ /* 0x000fc800000006ff */
[----:B------:R-:W2:Y:S02]  /*1740*/  SYNCS.PHASECHK.TRANS64.TRYWAIT P0, [UR33+0x18], R4 ;  /* 0x00001804ff0075a7 */ /* 0x000ea40008001121 */
[----:B--2---:R-:W-:Y:S05]  /*1750*/  @!P0 BRA `(.L_x_22) ;  /* 0x0000007400fc8947 */ /* 0x004fea0003800000 */
.L_x_21:
[----:B------:R2:W-:Y:S01]  /*1760*/  @!P5 SYNCS.ARRIVE.TRANS64 RZ, [UR33], R3 ;  /* 0x00000003ffffd9a7 */ /* 0x0005e20008000021 */
[----:B------:R-:W-:Y:S04]  /*1770*/  BSSY.RECONVERGENT B0, `(.L_x_23) ;  /* 0x0000003000007945 */ /* 0x000fe80003800200 */
[----:B------:R-:W-:Y:S05]  /*1780*/  @P4 BRA `(.L_x_24) ;  /* 0x0000000000044947 */ /* 0x000fea0003800000 */
[----:B------:R-:W-:Y:S05]  /*1790*/  BPT.TRAP 0x1 ;  /* 0x000000040000795c */ /* 0x000fea0000300000 */
.L_x_24:
[----:B------:R-:W-:Y:S05]  /*17a0*/  BSYNC.RECONVERGENT B0 ;  /* 0x0000000000007941 */ /* 0x000fea0003800200 */
.L_x_23:
[----:B------:R-:W-:Y:S02]  /*17b0*/  UIADD3 UR6, UPT, UPT, UR42, 0x1, URZ ;  /* 0x000000012a067890 */ /* 0x000fe4000fffe0ff */
[----:B------:R-:W-:Y:S02]  /*17c0*/  UIADD3 UR40, UP1, UPT, UR22, 0x80, URZ ;  /* 0x0000008016287890 */ /* 0x000fe4000ff3e0ff */
[----:B------:R-:W-:Y:S02]  /*17d0*/  UISETP.NE.AND UP0, UPT, UR6, 0x3, UPT ;  /* 0x000000030600788c */ /* 0x000fe4000bf05270 */
[----:B------:R-:W-:Y:S02]  /*17e0*/  USHF.L.U32 UR34, UR21, 0x7, URZ ;  /* 0x0000000715227899 */ /* 0x000fe400080006ff */
[----:B------:R-:W-:Y:S02]  /*17f0*/  USEL UR9, URZ, 0x1, UP0 ;  /* 0x00000001ff097887 */ /* 0x000fe40008000000 */
[----:B------:R-:W-:-:S02]  /*1800*/  USEL UR6, UR6, URZ, UP0 ;  /* 0x000000ff06067287 */ /* 0x000fc40008000000 */
[----:B------:R-:W-:Y:S02]  /*1810*/  UIADD3 UR38, UP0, UPT, UR22, 0x180, URZ ;  /* 0x0000018016267890 */ /* 0x000fe4000ff1e0ff */
[----:B------:R-:W-:Y:S01]  /*1820*/  ULEA UR8, UR6, UR4, 0x3 ;  /* 0x0000000406087291 */ /* 0x000fe2000f8e18ff */
[----:B------:R-:W-:Y:S01]  /*1830*/  LOP3.LUT R17, R17, UR9, RZ, 0x3c, !PT ;  /* 0x0000000911117c12 */ /* 0x000fe2000f8e3cff */
[----:B------:R-:W-:Y:S02]  /*1840*/  UIADD3.X UR41, UPT, UPT, URZ, UR23, URZ, UP1, !UPT ;  /* 0x00000017ff297290 */ /* 0x000fe40008ffe4ff */
[----:B------:R-:W-:Y:S01]  /*1850*/  UIADD3 UR26, UPT, UPT, UR34, 0x40, URZ ;  /* 0x00000040221a7890 */ /* 0x000fe2000fffe0ff */
[----:B-1----:R-:W-:Y:S01]  /*1860*/  SHF.L.U32 R2, R17, 0x1f, RZ ;  /* 0x0000001f11027819 */ /* 0x002fe200000006ff */
[----:B------:R-:W-:Y:S01]  /*1870*/  UIADD3.X UR39, UPT, UPT, URZ, UR23, URZ, UP0, !UPT ;  /* 0x00000017ff277290 */ /* 0x000fe200087fe4ff */
[----:B------:R-:W-:Y:S02]  /*1880*/  UMOV UR30, 0x0 ;  /* 0x00000000001e7882 */ /* 0x000fe40000000000 */
[----:B------:R1:W1:Y:S01]  /*1890*/  SYNCS.PHASECHK.TRANS64.TRYWAIT P0, [UR8+0x18], R2 ;  /* 0x00001802ff0075a7 */ /* 0x0002620008001108 */
[----:B------:R-:W-:Y:S01]  /*18a0*/  ULEA UR8, UR42, UR4, 0xf ;  /* 0x000000042a087291 */ /* 0x000fe2000f8e78ff */
[----:B------:R-:W-:Y:S01]  /*18b0*/  UMOV UR31, 0x10000000 ;  /* 0x10000000001f7882 */ /* 0x000fe20000000000 */
[----:B------:R-:W-:-:S02]  /*18c0*/  UMOV UR25, UR33 ;  /* 0x0000002100197c82 */ /* 0x000fc40008000000 */
[----:B------:R-:W-:Y:S02]  /*18d0*/  UIADD3 UR32, UPT, UPT, UR8, 0x8400, URZ ;  /* 0x0000840008207890 */ /* 0x000fe4000fffe0ff */
[----:B------:R-:W-:Y:S02]  /*18e0*/  UIADD3 UR24, UPT, UPT, UR8, 0xc400, URZ ;  /* 0x0000c40008187890 */ /* 0x000fe4000fffe0ff */
[----:B------:R-:W-:Y:S02]  /*18f0*/  UIADD3 UR16, UPT, UPT, UR8, 0x20400, URZ ;  /* 0x0002040008107890 */ /* 0x000fe4000fffe0ff */
[----:B------:R-:W-:Y:S01]  /*1900*/  UIADD3 UR8, UPT, UPT, UR8, 0x24400, URZ ;  /* 0x0002440008087890 */ /* 0x000fe2000fffe0ff */
[----:B------:R-:W-:Y:S01]  /*1910*/  UMOV UR27, UR35 ;  /* 0x00000023001b7c82 */ /* 0x000fe20008000000 */
[----:B------:R-:W-:Y:S01]  /*1920*/  UMOV UR28, UR36 ;  /* 0x00000024001c7c82 */ /* 0x000fe20008000000 */
[----:B------:R-:W-:Y:S01]  /*1930*/  UMOV UR17, UR33 ;  /* 0x0000002100117c82 */ /* 0x000fe20008000000 */
[----:B------:R-:W-:Y:S01]  /*1940*/  UMOV UR20, UR36 ;  /* 0x0000002400147c82 */ /* 0x000fe20008000000 */
[----:B------:R-:W-:Y:S01]  /*1950*/  UMOV UR18, UR34 ;  /* 0x0000002200127c82 */ /* 0x000fe20008000000 */
[----:B------:R1:W-:Y:S01]  /*1960*/  UTMALDG.3D [UR32], [UR40], desc[UR30] ;  /* 0x00001e20280075b4 */ /* 0x0003e20008011000 */
[----:B------:R-:W-:Y:S01]  /*1970*/  UMOV UR11, UR19 ;  /* 0x00000013000b7c82 */ /* 0x000fe20008000000 */
[----:B------:R-:W-:Y:S01]  /*1980*/  UMOV UR12, UR36 ;  /* 0x00000024000c7c82 */ /* 0x000fe20008000000 */
[----:B------:R-:W-:Y:S01]  /*1990*/  UMOV UR9, UR33 ;  /* 0x0000002100097c82 */ /* 0x000fe20008000000 */
[----:B------:R-:W-:Y:S01]  /*19a0*/  UMOV UR10, UR26 ;  /* 0x0000001a000a7c82 */ /* 0x000fe20008000000 */
[----:B------:R-:W-:Y:S01]  /*19b0*/  UIADD3 UR21, UPT, UPT, UR21, 0x1, URZ ;  /* 0x0000000115157890 */ /* 0x000fe2000fffe0ff */
[----:B------:R-:W-:Y:S01]  /*19c0*/  UMOV UR29, UR5 ;  /* 0x00000005001d7c82 */ /* 0x000fe20008000000 */
[----:B------:R1:W-:Y:S02]  /*19d0*/  UTMALDG.3D [UR24], [UR40], desc[UR30] ;  /* 0x00001e18280075b4 */ /* 0x0003e40008011000 */
[----:B------:R-:W-:Y:S01]  /*19e0*/  UISETP.NE.AND UP0, UPT, UR21, UR5, UPT ;  /* 0x000000051500728c */ /* 0x000fe2000bf05270 */
[----:B------:R-:W-:Y:S01]  /*19f0*/  UMOV UR42, UR6 ;  /* 0x00000006002a7c82 */ /* 0x000fe20008000000 */
[----:B------:R1:W-:Y:S01]  /*1a00*/  UTMALDG.3D [UR16], [UR38], desc[UR30] ;  /* 0x00001e10260075b4 */ /* 0x0003e20008011000 */
[----:B------:R1:W-:Y:S06]  /*1a10*/  UTMALDG.3D [UR8], [UR38], desc[UR30] ;  /* 0x00001e08260075b4 */ /* 0x0003ec0008011000 */
[----:B------:R-:W-:Y:S05]  /*1a20*/  BRA.U UP0, `(.L_x_25) ;  /* 0xfffffffd00347547 */ /* 0x000fea000b83ffff */
.L_x_20:
[----:B-1----:R-:W-:Y:S01]  /*1a30*/  ULEA UR8, UR6, UR4, 0x3 ;  /* 0x0000000406087291 */ /* 0x002fe2000f8e18ff */
[----:B------:R-:W-:Y:S01]  /*1a40*/  SHF.L.U32 R2, R17, 0x1f, RZ ;  /* 0x0000001f11027819 */ /* 0x000fe200000006ff */
[----:B------:R-:W-:Y:S01]  /*1a50*/  @!P1 SYNCS.ARRIVE.TRANS64.A1T0 RZ, [UR4+0x78], RZ ;  /* 0x000078ffffff99a7 */ /* 0x000fe20008100004 */
[----:B------:R-:W-:-:S06]  /*1a60*/  UISETP.GT.AND UP0, UPT, UR15, UR14, UPT ;  /* 0x0000000e0f00728c */ /* 0x000fcc000bf04270 */
[----:B--2---:R1:W2:Y:S03]  /*1a70*/  SYNCS.PHASECHK.TRANS64.TRYWAIT P0, [UR8+0x18], R2 ;  /* 0x00001802ff0075a7 */ /* 0x0042a60008001108 */
[----:B------:R-:W-:Y:S05]  /*1a80*/  BRA.U !UP0, `(.L_x_26) ;  /* 0x0000000108d07547 */ /* 0x000fea000b800000 */
[----:B------:R-:W-:Y:S01]  /*1a90*/  UIADD3 UR21, UPT, UPT, UR7, UR29, URZ ;  /* 0x0000001d07157290 */ /* 0x000fe2000fffe0ff */
[----:B------:R-:W-:-:S11]  /*1aa0*/  UMOV UR42, UR6 ;  /* 0x00000006002a7c82 */ /* 0x000fd60008000000 */
.L_x_31:
[----:B-1----:R-:W-:Y:S01]  /*1ab0*/  ULEA UR33, UR42, UR4, 0x3 ;  /* 0x000000042a217291 */ /* 0x002fe2000f8e18ff */
[----:B--2---:R-:W-:Y:S01]  /*1ac0*/  @!P5 MOV R3, 0x10000 ;  /* 0x000100000003d802 */ /* 0x004fe20000000f00 */
[----:B--2---:R-:W-:Y:S10]  /*1ad0*/  @P0 BRA `(.L_x_27) ;  /* 0x00000000000c0947 */ /* 0x004ff40003800000 */
[----:B------:R-:W-:-:S04]  /*1ae0*/  SHF.L.U32 R4, R17, 0x1f, RZ ;  /* 0x0000001f11047819 */ /* 0x000fc800000006ff */
[----:B------:R-:W2:Y:S02]  /*1af0*/  SYNCS.PHASECHK.TRANS64.TRYWAIT P0, [UR33+0x18], R4 ;  /* 0x00001804ff0075a7 */ /* 0x000ea40008001121 */
[----:B--2---:R-:W-:Y:S05]  /*1b00*/  @!P0 BRA `(.L_x_28) ;  /* 0x0000007400288947 */ /* 0x004fea0003800000 */
.L_x_27:
[----:B------:R2:W-:Y:S01]  /*1b10*/  @!P5 SYNCS.ARRIVE.TRANS64 RZ, [UR33], R3 ;  /* 0x00000003ffffd9a7 */ /* 0x0005e20008000021 */
[----:B------:R-:W-:Y:S04]  /*1b20*/  BSSY.RECONVERGENT B0, `(.L_x_29) ;  /* 0x0000003000007945 */ /* 0x000fe80003800200 */
[----:B------:R-:W-:Y:S05]  /*1b30*/  @P4 BRA `(.L_x_30) ;  /* 0x0000000000044947 */ /* 0x000fea0003800000 */
[----:B------:R-:W-:Y:S05]  /*1b40*/  BPT.TRAP 0x1 ;  /* 0x000000040000795c */ /* 0x000fea0000300000 */
.L_x_30:
[----:B------:R-:W-:Y:S05]  /*1b50*/  BSYNC.RECONVERGENT B0 ;  /* 0x0000000000007941 */ /* 0x000fea0003800200 */
.L_x_29:
        /* <DEDUP_REMOVED lines=31> */
[----:B------:R-:W-:Y:S01]  /*1d50*/  UMOV UR10, UR26 ;  /* 0x0000001a000a7c82 */ /* 0x000fe20008000000 */
[----:B------:R-:W-:Y:S01]  /*1d60*/  UIADD3 UR29, UPT, UPT, UR29, 0x1, URZ ;  /* 0x000000011d1d7890 */ /* 0x000fe2000fffe0ff */
[----:B------:R1:W-:Y:S01]  /*1d70*/  UTMALDG.3D [UR24], [UR40], desc[UR30] ;  /* 0x00001e18280075b4 */ /* 0x0003e20008011000 */
[----:B------:R-:W-:-:S02]  /*1d80*/  UMOV UR42, UR6 ;  /* 0x00000006002a7c82 */ /* 0x000fc40008000000 */
[----:B------:R-:W-:Y:S01]  /*1d90*/  UISETP.NE.AND UP0, UPT, UR29, UR21, UPT ;  /* 0x000000151d00728c */ /* 0x000fe2000bf05270 */
[----:B------:R1:W-:Y:S01]  /*1da0*/  UTMALDG.3D [UR16], [UR38], desc[UR30] ;  /* 0x00001e10260075b4 */ /* 0x0003e20008011000 */
[----:B------:R1:W-:Y:S07]  /*1db0*/  UTMALDG.3D [UR8], [UR38], desc[UR30] ;  /* 0x00001e08260075b4 */ /* 0x0003ee0008011000 */
[----:B------:R-:W-:Y:S05]  /*1dc0*/  BRA.U UP0, `(.L_x_31) ;  /* 0xfffffffd00387547 */ /* 0x000fea000b83ffff */
.L_x_26:
[C---:B-1----:R-:W-:Y:S01]  /*1dd0*/  LEA R2, R16.reuse, UR4, 0x3 ;  /* 0x0000000410027c11 */ /* 0x042fe2000f8e18ff */
[----:B------:R-:W-:Y:S01]  /*1de0*/  NOP ;  /* 0x0000000000007918 */ /* 0x000fe20000000000 */
[----:B--2---:R-:W-:Y:S02]  /*1df0*/  SHF.L.U32 R3, R13, 0x1f, RZ ;  /* 0x0000001f0d037819 */ /* 0x004fe400000006ff */
[----:B------:R-:W-:Y:S02]  /*1e00*/  LEA R4, R16, UR4, 0x4 ;  /* 0x0000000410047c11 */ /* 0x000fe4000f8e20ff */
[----:B------:R-:W1:Y:S02]  /*1e10*/  SYNCS.PHASECHK.TRANS64.TRYWAIT P0, [R2+URZ+0x80], R3 ;  /* 0x00008003020075a7 */ /* 0x000e6400080011ff */
[----:B-1----:R-:W-:Y:S05]  /*1e20*/  @!P0 BRA `(.L_x_32) ;  /* 0x0000007000788947 */ /* 0x002fea0003800000 */
.L_x_133:
[----:B------:R-:W2:Y:S01]  /*1e30*/  LDS.128 R4, [R4+0x110] ;  /* 0x0001100004047984 */ /* 0x000ea20000000c00 */
[----:B---3--:R-:W-:Y:S01]  /*1e40*/  ISETP.GE.AND P0, PT, R40, 0x1, PT ;  /* 0x000000012800780c */ /* 0x008fe20003f06270 */
[----:B-1----:R-:W-:Y:S01]  /*1e50*/  VIADD R2, R2, 0x90 ;  /* 0x0000009002027836 */ /* 0x002fe20000000000 */
[----:B------:R-:W-:Y:S01]  /*1e60*/  @!PT LDS RZ, [RZ] ;  /* 0x00000000fffff984 */ /* 0x000fe20000000800 */
[----:B------:R-:W-:Y:S01]  /*1e70*/  @!PT LDS RZ, [RZ] ;  /* 0x00000000fffff984 */ /* 0x000fe20000000800 */
[----:B------:R-:W-:Y:S01]  /*1e80*/  @!PT LDS RZ, [RZ] ;  /* 0x00000000fffff984 */ /* 0x000fe20000000800 */
[----:B------:R-:W-:Y:S01]  /*1e90*/  @!PT LDS RZ, [RZ] ;  /* 0x00000000fffff984 */ /* 0x000fe20000000800 */
[----:B------:R1:W-:Y:S06]  /*1ea0*/  MEMBAR.ALL.CTA ;  /* 0x0000000000007992 */ /* 0x0003ec0000008000 */
[----:B-1----:R-:W1:Y:S01]  /*1eb0*/  FENCE.VIEW.ASYNC.S ;  /* 0x00000000000073c6 */ /* 0x002e620000000000 */
[----:B------:R-:W-:-:S04]  /*1ec0*/  PRMT R2, RZ, 0x654, R2 ;  /* 0x00000654ff027816 */ /* 0x000fc80000000002 */
[----:B-1----:R1:W-:Y:S01]  /*1ed0*/  SYNCS.ARRIVE.TRANS64.RED.A1T0 RZ, [R2+URZ], RZ ;  /* 0x000000ff02ff79a7 */ /* 0x0023e200081004ff */
[----:B--2---:R-:W-:-:S13]  /*1ee0*/  LOP3.LUT P2, RZ, R6, 0x1, RZ, 0xc0, !PT ;  /* 0x0000000106ff7812 */ /* 0x004fda000784c0ff */
[----:B------:R-:W-:Y:S01]  /*1ef0*/  @P2 SHF.R.U32.HI R3, RZ, 0x10, R5 ;  /* 0x00000010ff032819 */ /* 0x000fe20000011605 */
[----:B------:R-:W-:Y:S01]  /*1f00*/  VOTEU.ANY UP0, P2 ;  /* 0x0000000000ff7886 */ /* 0x000fe20001000100 */
[----:B------:R-:W-:Y:S02]  /*1f10*/  @P2 MOV R10, R4 ;  /* 0x00000004000a2202 */ /* 0x000fe40000000f00 */
[----:B------:R-:W-:Y:S02]  /*1f20*/  @P2 R2UR.BROADCAST UR8, R3 ;  /* 0x00000000030822ca */ /* 0x000fe400008e0000 */
[----:B------:R-:W-:-:S11]  /*1f30*/  @P2 LOP3.LUT R9, R5, 0xffff, RZ, 0xc0, !PT ;  /* 0x0000ffff05092812 */ /* 0x000fd600078ec0ff */
[----:B------:R-:W-:Y:S01]  /*1f40*/  @UP0 UMOV UR36, UR8 ;  /* 0x0000000800240c82 */ /* 0x000fe20008000000 */
[----:B-1----:R-:W-:Y:S05]  /*1f50*/  @!P0 BRA `(.L_x_33) ;  /* 0x0000000000b88947 */ /* 0x002fea0003800000 */
[----:B------:R-:W4:Y:S01]  /*1f60*/  LDC.64 R4, c[0x0][0xb18] ;  /* 0x0002c600ff047b82 */ /* 0x000f220000000a00 */
[----:B------:R-:W-:-:S07]  /*1f70*/  ISETP.NE.AND P3, PT, R40, 0x1, PT ;  /* 0x000000012800780c */ /* 0x000fce0003f65270 */
[----:B------:R-:W1:Y:S08]  /*1f80*/  LDC.64 R6, c[0x0][0xb10] ;  /* 0x0002c400ff067b82 */ /* 0x000e700000000a00 */
[----:B------:R-:W2:Y:S08]  /*1f90*/  LDC R14, c[0x0][0xb20] ;  /* 0x0002c800ff0e7b82 */ /* 0x000eb00000000800 */
[----:B------:R-:W3:Y:S01]  /*1fa0*/  LDC R15, c[0x0][0xb0c] ;  /* 0x0002c300ff0f7b82 */ /* 0x000ee20000000800 */
[----:B----4-:R-:W-:Y:S01]  /*1fb0*/  IMAD.HI.U32 R19, R0, R5, RZ ;  /* 0x0000000500137227 */ /* 0x010fe200078e00ff */
[----:B------:R-:W-:-:S03]  /*1fc0*/  ISETP.NE.AND P0, PT, R4, 0x1, PT ;  /* 0x000000010400780c */ /* 0x000fc60003f05270 */
[----:B------:R-:W-:-:S03]  /*1fd0*/  IMAD.HI.U32 R5, R9, R5, RZ ;  /* 0x0000000509057227 */ /* 0x000fc600078e00ff */
[----:B------:R-:W4:Y:S01]  /*1fe0*/  LDC.64 R2, c[0x0][0xb28] ;  /* 0x0002ca00ff027b82 */ /* 0x000f220000000a00 */
[----:B-1----:R-:W-:-:S04]  /*1ff0*/  IMAD.HI.U32 R20, R8, R6, RZ ;  /* 0x0000000608147227 */ /* 0x002fc800078e00ff */
[----:B------:R-:W-:Y:S01]  /*2000*/  IMAD.HI.U32 R21, R10, R6, RZ ;  /* 0x000000060a157227 */ /* 0x000fe200078e00ff */
[----:B------:R-:W-:Y:S02]  /*2010*/  SHF.R.U32.HI R20, RZ, R7, R20 ;  /* 0x00000007ff147219 */ /* 0x000fe40000011614 */
[-C--:B--2---:R-:W-:Y:S02]  /*2020*/  SHF.R.U32.HI R19, RZ, R14.reuse, R19 ;  /* 0x0000000eff137219 */ /* 0x084fe40000011613 */
[----:B------:R-:W-:Y:S02]  /*2030*/  SHF.R.U32.HI R5, RZ, R14, R5 ;  /* 0x0000000eff057219 */ /* 0x000fe40000011605 */
[----:B------:R-:W-:Y:S02]  /*2040*/  SEL R19, R0, R19, !P0 ;  /* 0x0000001300137207 */ /* 0x000fe40004000000 */
[----:B------:R-:W-:Y:S02]  /*2050*/  SHF.R.U32.HI R21, RZ, R7, R21 ;  /* 0x00000007ff157219 */ /* 0x000fe40000011615 */
[----:B---3--:R-:W-:-:S02]  /*2060*/  ISETP.NE.AND P1, PT, R15, 0x1, PT ;  /* 0x000000010f00780c */ /* 0x008fc40003f25270 */
[----:B------:R-:W-:Y:S02]  /*2070*/  SEL R5, R9, R5, !P0 ;  /* 0x0000000509057207 */ /* 0x000fe40004000000 */
[----:B------:R-:W-:Y:S02]  /*2080*/  SEL R20, R8, R20, !P1 ;  /* 0x0000001408147207 */ /* 0x000fe40004800000 */
[----:B------:R-:W-:Y:S01]  /*2090*/  SEL R21, R10, R21, !P1 ;  /* 0x000000150a157207 */ /* 0x000fe20004800000 */
[----:B----4-:R-:W-:-:S04]  /*20a0*/  IMAD.HI.U32 R18, R19, R2, RZ ;  /* 0x0000000213127227 */ /* 0x010fc800078e00ff */
        /* <DEDUP_REMOVED lines=10> */
[----:B------:R-:W-:-:S04]  /*2150*/  @!P0 IMAD.HI.U32 R7, R21, R2, RZ ;  /* 0x0000000215078227 */ /* 0x000fc800078e00ff */
[----:B------:R-:W-:Y:S01]  /*2160*/  IMAD.MOV R2, RZ, RZ, -R6 ;  /* 0x000000ffff027224 */ /* 0x000fe200078e0a06 */
[----:B------:R-:W-:Y:S02]  /*2170*/  @!P0 SHF.R.U32.HI R3, RZ, R3, R7 ;  /* 0x00000003ff038219 */ /* 0x000fe40000011607 */
[----:B------:R-:W-:Y:S01]  /*2180*/  IADD3 R7, PT, PT, -R5, RZ, RZ ;  /* 0x000000ff05077210 */ /* 0x000fe20007ffe1ff */
[----:B------:R-:W-:Y:S01]  /*2190*/  IMAD R2, R40, R2, R5 ;  /* 0x0000000228027224 */ /* 0x000fe200078e0205 */
        /* <DEDUP_REMOVED lines=10> */
.L_x_33:
[----:B------:R-:W1:Y:S02]  /*2240*/  LDCU UR8, c[0x0][0xb30] ;  /* 0x00016600ff0877ac */ /* 0x000e640008000800 */
[----:B-1----:R-:W-:-:S09]  /*2250*/  UISETP.NE.AND UP0, UPT, UR8, 0x1, UPT ;  /* 0x000000010800788c */ /* 0x002fd2000bf05270 */
[----:B------:R-:W-:Y:S05]  /*2260*/  BRA.U UP0, `(.L_x_34) ;  /* 0x0000000100407547 */ /* 0x000fea000b800000 */
[----:B------:R-:W1:Y:S08]  /*2270*/  LDC.64 R4, c[0x0][0xb10] ;  /* 0x0002c400ff047b82 */ /* 0x000e700000000a00 */
[----:B------:R-:W2:Y:S08]  /*2280*/  LDC.64 R2, c[0x0][0xb18] ;  /* 0x0002c600ff027b82 */ /* 0x000eb00000000a00 */
[----:B------:R-:W3:Y:S08]  /*2290*/  LDC R6, c[0x0][0xb20] ;  /* 0x0002c800ff067b82 */ /* 0x000ef00000000800 */
[----:B------:R-:W4:Y:S01]  /*22a0*/  LDC R7, c[0x0][0xb0c] ;  /* 0x0002c300ff077b82 */ /* 0x000f220000000800 */
[----:B-1----:R-:W-:-:S05]  /*22b0*/  IMAD.HI.U32 R4, R10, R4, RZ ;  /* 0x000000040a047227 */ /* 0x002fca00078e00ff */
[----:B------:R-:W-:Y:S01]  /*22c0*/  SHF.R.U32.HI R4, RZ, R5, R4 ;  /* 0x00000005ff047219 */ /* 0x000fe20000011604 */
[----:B--2---:R-:W-:Y:S01]  /*22d0*/  IMAD.HI.U32 R3, R9, R3, RZ ;  /* 0x0000000309037227 */ /* 0x004fe200078e00ff */
[----:B------:R-:W-:-:S04]  /*22e0*/  ISETP.NE.AND P0, PT, R2, 0x1, PT ;  /* 0x000000010200780c */ /* 0x000fc80003f05270 */
[----:B---3--:R-:W-:-:S04]  /*22f0*/  SHF.R.U32.HI R3, RZ, R6, R3 ;  /* 0x00000006ff037219 */ /* 0x008fc80000011603 */
[----:B------:R-:W-:Y:S02]  /*2300*/  SEL R3, R9, R3, !P0 ;  /* 0x0000000309037207 */ /* 0x000fe40004000000 */
[----:B----4-:R-:W-:-:S04]  /*2310*/  ISETP.NE.AND P1, PT, R7, 0x1, PT ;  /* 0x000000010700780c */ /* 0x010fc80003f25270 */
[----:B------:R-:W-:-:S05]  /*2320*/  SEL R4, R10, R4, !P1 ;  /* 0x000000040a047207 */ /* 0x000fca0004800000 */
[----:B------:R-:W-:Y:S02]  /*2330*/  IMAD.IADD R5, R3, 0x1, -R4 ;  /* 0x0000000103057824 */ /* 0x000fe400078e0a04 */
[----:B------:R-:W-:Y:S02]  /*2340*/  IMAD.IADD R3, R4, 0x1, -R3 ;  /* 0x0000000104037824 */ /* 0x000fe400078e0a03 */
[----:B------:R-:W-:Y:S02]  /*2350*/  IMAD R10, R5, R7, R10 ;  /* 0x00000007050a7224 */ /* 0x000fe400078e020a */
[----:B------:R-:W-:-:S07]  /*2360*/  IMAD R9, R3, R2, R9 ;  /* 0x0000000203097224 */ /* 0x000fce00078e0209 */
.L_x_34:
[----:B------:R-:W-:Y:S01]  /*2370*/  VIADD R16, R16, 0x1 ;  /* 0x0000000110107836 */ /* 0x000fe20000000000 */
[----:B------:R-:W-:Y:S01]  /*2380*/  PLOP3.LUT P1, PT, PT, PT, PT, 0x80, 0x8 ;  /* 0x000000000008781c */ /* 0x000fe20003f2f070 */
[----:B------:R-:W-:Y:S02]  /*2390*/  IMAD.IADD R15, R10, 0x1, R87 ;  /* 0x000000010a0f7824 */ /* 0x000fe400078e0257 */
[----:B------:R-:W-:Y:S01]  /*23a0*/  IMAD.IADD R14, R9, 0x1, R86 ;  /* 0x00000001090e7824 */ /* 0x000fe200078e0256 */
[----:B------:R-:W-:-:S04]  /*23b0*/  ISETP.NE.AND P0, PT, R16, 0x2, PT ;  /* 0x000000021000780c */ /* 0x000fc80003f05270 */
[----:B------:R-:W-:Y:S02]  /*23c0*/  SEL R2, RZ, 0x1, P0 ;  /* 0x00000001ff027807 */ /* 0x000fe40000000000 */
[----:B------:R-:W-:Y:S02]  /*23d0*/  SEL R16, R16, RZ, P0 ;  /* 0x000000ff10107207 */ /* 0x000fe40000000000 */
[----:B------:R-:W-:Y:S01]  /*23e0*/  LOP3.LUT R13, R13, R2, RZ, 0x3c, !PT ;  /* 0x000000020d0d7212 */ /* 0x000fe200078e3cff */
[----:B------:R-:W-:Y:S06]  /*23f0*/  @P2 BRA `(.L_x_35) ;  /* 0xfffffff000482947 */ /* 0x000fec000383ffff */
[----:B------:R-:W-:Y:S01]  /*2400*/  UIADD3 UR4, UPT, UPT, UR4, 0x18, URZ ;  /* 0x0000001804047890 */ /* 0x000fe2000fffe0ff */
[----:B------:R-:W-:-:S03]  /*2410*/  SHF.L.U32 R2, R17, 0x1f, RZ ;  /* 0x0000001f11027819 */ /* 0x000fc600000006ff */
[----:B------:R-:W-:-:S09]  /*2420*/  ULEA UR5, UR6, UR4, 0x3 ;  /* 0x0000000406057291 */ /* 0x000fd2000f8e18ff */
[----:B------:R-:W1:Y:S02]  /*2430*/  SYNCS.PHASECHK.TRANS64.TRYWAIT P0, [UR5], R2 ;  /* 0x00000002ff0075a7 */ /* 0x000e640008001105 */
[----:B-1----:R-:W-:Y:S05]  /*2440*/  @!P0 BRA `(.L_x_36) ;  /* 0x0000006c00048947 */ /* 0x002fea0003800000 */
.L_x_135:
[----:B------:R-:W-:-:S04]  /*2450*/  UIADD3 UR6, UPT, UPT, UR6, 0x1, URZ ;  /* 0x0000000106067890 */ /* 0x000fc8000fffe0ff */
[----:B------:R-:W-:-:S04]  /*2460*/  UISETP.NE.AND UP0, UPT, UR6, 0x3, UPT ;  /* 0x000000030600788c */ /* 0x000fc8000bf05270 */
[----:B------:R-:W-:Y:S02]  /*2470*/  USEL UR7, URZ, 0x1, UP0 ;  /* 0x00000001ff077887 */ /* 0x000fe40008000000 */
[----:B------:R-:W-:-:S04]  /*2480*/  USEL UR6, UR6, URZ, UP0 ;  /* 0x000000ff06067287 */ /* 0x000fc80008000000 */
[----:B------:R-:W-:Y:S01]  /*2490*/  ULEA UR5, UR6, UR4, 0x3 ;  /* 0x0000000406057291 */ /* 0x000fe2000f8e18ff */
[----:B------:R-:W-:-:S04]  /*24a0*/  LOP3.LUT R17, R17, UR7, RZ, 0x3c, !PT ;  /* 0x0000000711117c12 */ /* 0x000fc8000f8e3cff */
[----:B-1----:R-:W-:-:S04]  /*24b0*/  SHF.L.U32 R2, R17, 0x1f, RZ ;  /* 0x0000001f11027819 */ /* 0x002fc800000006ff */
[----:B------:R-:W1:Y:S02]  /*24c0*/  SYNCS.PHASECHK.TRANS64.TRYWAIT P0, [UR5], R2 ;  /* 0x00000002ff0075a7 */ /* 0x000e640008001105 */
[----:B-1----:R-:W-:Y:S05]  /*24d0*/  @!P0 BRA `(.L_x_37) ;  /* 0x0000006800f88947 */ /* 0x002fea0003800000 */
.L_x_137:
[----:B------:R-:W-:-:S04]  /*24e0*/  UIADD3 UR6, UPT, UPT, UR6, 0x1, URZ ;  /* 0x0000000106067890 */ /* 0x000fc8000fffe0ff */
[----:B------:R-:W-:-:S04]  /*24f0*/  UISETP.NE.AND UP0, UPT, UR6, 0x3, UPT ;  /* 0x000000030600788c */ /* 0x000fc8000bf05270 */
[----:B------:R-:W-:Y:S02]  /*2500*/  USEL UR5, URZ, 0x1, UP0 ;  /* 0x00000001ff057887 */ /* 0x000fe40008000000 */
[----:B------:R-:W-:-:S04]  /*2510*/  USEL UR6, UR6, URZ, UP0 ;  /* 0x000000ff06067287 */ /* 0x000fc80008000000 */
[----:B------:R-:W-:Y:S01]  /*2520*/  ULEA UR6, UR6, UR4, 0x3 ;  /* 0x0000000406067291 */ /* 0x000fe2000f8e18ff */
[----:B-1----:R-:W-:-:S04]  /*2530*/  LOP3.LUT R2, R17, UR5, RZ, 0x3c, !PT ;  /* 0x0000000511027c12 */ /* 0x002fc8000f8e3cff */
[----:B------:R-:W-:Y:S01]  /*2540*/  SHF.L.U32 R2, R2, 0x1f, RZ ;  /* 0x0000001f02027819 */ /* 0x000fe200000006ff */
[----:B----4-:R-:W-:-:S07]  /*2550*/  IMAD.U32 R0, RZ, RZ, UR6 ;  /* 0x00000006ff007e24 */ /* 0x010fce000f8e00ff */
.L_x_38:
[----:B-1----:R1:W2:Y:S02]  /*2560*/  SYNCS.PHASECHK.TRANS64.TRYWAIT P0, [R0+URZ], R2 ;  /* 0x00000002000075a7 */ /* 0x0022a400080011ff */
[----:B--2---:R-:W-:Y:S05]  /*2570*/  @!P0 NANOSLEEP.SYNCS 0x989680 ;  /* 0x009896800000895d */ /* 0x004fea0003900000 */
[----:B------:R-:W2:Y:S02]  /*2580*/  @!P0 SYNCS.PHASECHK.TRANS64 P0, [R0+URZ], R2 ;  /* 0x00000002000085a7 */ /* 0x000ea400080010ff */
[----:B--2---:R-:W-:Y:S05]  /*2590*/  @P0 EXIT ;  /* 0x000000000000094d */ /* 0x004fea0003800000 */
[----:B------:R-:W-:Y:S05]  /*25a0*/  BRA `(.L_x_38) ;  /* 0xfffffffc00ec7947 */ /* 0x000fea000383ffff */
.L_x_17:
[----:B------:R-:W-:-:S04]  /*25b0*/  UISETP.NE.AND UP1, UPT, UR37, URZ, UPT ;  /* 0x000000ff2500728c */ /* 0x000fc8000bf25270 */
[----:B------:R-:W-:-:S09]  /*25c0*/  UISETP.NE.OR UP1, UPT, UR8, 0x1, UP1 ;  /* 0x000000010800788c */ /* 0x000fd20008f25670 */
[----:B------:R-:W-:Y:S05]  /*25d0*/  BRA.U UP1, `(.L_x_39) ;  /* 0x0000000501487547 */ /* 0x000fea000b800000 */
[----:B------:R-:W-:Y:S01]  /*25e0*/  ISETP.NE.AND P2, PT, R2, RZ, PT ;  /* 0x000000ff0200720c */ /* 0x000fe20003f45270 */
[----:B------:R-:W-:Y:S01]  /*25f0*/  IMAD.MOV.U32 R12, RZ, RZ, 0x1 ;  /* 0x00000001ff0c7424 */ /* 0x000fe200078e00ff */
[----:B------:R-:W-:Y:S02]  /*2600*/  CS2R R10, SRZ ;  /* 0x00000000000a7805 */ /* 0x000fe4000001ff00 */
[----:B------:R-:W-:Y:S01]  /*2610*/  CS2R R8, SRZ ;  /* 0x0000000000087805 */ /* 0x000fe2000001ff00 */
[----:B------:R-:W-:Y:S01]  /*2620*/  UMOV UR4, 0x400 ;  /* 0x0000040000047882 */ /* 0x000fe20000000000 */
[----:B------:R-:W-:Y:S01]  /*2630*/  UMOV UR6, URZ ;  /* 0x000000ff00067c82 */ /* 0x000fe20008000000 */
[----:B------:R-:W-:-:S12]  /*2640*/  ULEA UR37, UR37, UR4, 0x18 ;  /* 0x0000000425257291 */ /* 0x000fd8000f8ec0ff */
.L_x_43:
[----:B------:R-:W-:Y:S02]  /*2650*/  LEA R0, R8, UR37, 0x3 ;  /* 0x0000002508007c11 */ /* 0x000fe4000f8e18ff */
[----:B------:R-:W-:-:S03]  /*2660*/  SHF.L.U32 R4, R9, 0x1f, RZ ;  /* 0x0000001f09047819 */ /* 0x000fc600000006ff */
[----:B------:R-:W-:Y:S01]  /*2670*/  VIADD R5, R0, 0xf0 ;  /* 0x000000f000057836 */ /* 0x000fe20000000000 */
[----:B------:R-:W1:Y:S02]  /*2680*/  SYNCS.PHASECHK.TRANS64.TRYWAIT P0, [R0+URZ+0xe0], R4 ;  /* 0x0000e004000075a7 */ /* 0x000e6400080011ff */
[----:B-1----:R-:W-:Y:S05]  /*2690*/  @!P0 BRA `(.L_x_40) ;  /* 0x0000006800a08947 */ /* 0x002fea0003800000 */
.L_x_138:
[----:B------:R-:W-:Y:S01]  /*26a0*/  ULEA UR5, UR6, UR37, 0x3 ;  /* 0x0000002506057291 */ /* 0x000fe2000f8e18ff */
[----:B-1----:R-:W-:Y:S01]  /*26b0*/  PRMT R0, RZ, 0x654, R5 ;  /* 0x00000654ff007816 */ /* 0x002fe20000000005 */
[----:B------:R-:W-:Y:S01]  /*26c0*/  @!P2 IMAD.MOV.U32 R4, RZ, RZ, 0x10 ;  /* 0x00000010ff04a424 */ /* 0x000fe200078e00ff */
[----:B------:R-:W-:Y:S01]  /*26d0*/  SHF.L.U32 R5, R12, 0x1f, RZ ;  /* 0x0000001f0c057819 */ /* 0x000fe200000006ff */
[----:B------:R-:W-:Y:S01]  /*26e0*/  UIADD3 UR4, UPT, UPT, UR5, 0x80, URZ ;  /* 0x0000008005047890 */ /* 0x000fe2000fffe0ff */
[----:B------:R1:W-:Y:S05]  /*26f0*/  SYNCS.ARRIVE.TRANS64.RED.A1T0 RZ, [R0+URZ], RZ ;  /* 0x000000ff00ff79a7 */ /* 0x0003ea00081004ff */
[----:B------:R-:W-:Y:S01]  /*2700*/  IMAD.U32 R6, RZ, RZ, UR4 ;  /* 0x00000004ff067e24 */ /* 0x000fe2000f8e00ff */
[----:B------:R-:W2:Y:S04]  /*2710*/  SYNCS.PHASECHK.TRANS64.TRYWAIT P0, [UR5+0x90], R5 ;  /* 0x00009005ff0075a7 */ /* 0x000ea80008001105 */
[----:B------:R-:W-:Y:S01]  /*2720*/  PRMT R6, R2, 0x654, R6 ;  /* 0x0000065402067816 */ /* 0x000fe20000000006 */
[----:B-12---:R-:W-:Y:S06]  /*2730*/  @!P0 BRA `(.L_x_41) ;  /* 0x00000068008c8947 */ /* 0x006fec0003800000 */
.L_x_140:
[----:B------:R-:W-:Y:S01]  /*2740*/  ULEA UR4, UR6, UR37, 0x4 ;  /* 0x0000002506047291 */ /* 0x000fe2000f8e20ff */
[----:B------:R-:W-:Y:S01]  /*2750*/  SEL R3, R6, R3, !P2 ;  /* 0x0000000306037207 */ /* 0x000fe20005000000 */
[----:B------:R-:W-:Y:S01]  /*2760*/  UIADD3 UR5, UPT, UPT, UR5, 0x80, URZ ;  /* 0x0000008005057890 */ /* 0x000fe2000fffe0ff */
[----:B-1----:R-:W-:Y:S01]  /*2770*/  LEA R0, R11, UR37, 0x3 ;  /* 0x000000250b007c11 */ /* 0x002fe2000f8e18ff */
[----:B------:R-:W-:Y:S01]  /*2780*/  UIADD3 UR4, UPT, UPT, UR4, 0x110, URZ ;  /* 0x0000011004047890 */ /* 0x000fe2000fffe0ff */
[----:B------:R1:W-:Y:S01]  /*2790*/  @!P2 SYNCS.ARRIVE.TRANS64.RED RZ, [R3+URZ], R4 ;  /* 0x0000000403ffa9a7 */ /* 0x0003e200080004ff */
[----:B------:R-:W-:Y:S01]  /*27a0*/  UIADD3 UR6, UPT, UPT, UR6, 0x1, URZ ;  /* 0x0000000106067890 */ /* 0x000fe2000fffe0ff */
[----:B------:R-:W-:-:S03]  /*27b0*/  VIADD R8, R8, 0x1 ;  /* 0x0000000108087836 */ /* 0x000fc60000000000 */
[----:B------:R-:W-:Y:S02]  /*27c0*/  UISETP.NE.AND UP0, UPT, UR6, 0x2, UPT ;  /* 0x000000020600788c */ /* 0x000fe4000bf05270 */
[----:B------:R-:W-:Y:S01]  /*27d0*/  ISETP.NE.AND P0, PT, R8, 0x2, PT ;  /* 0x000000020800780c */ /* 0x000fe20003f05270 */
[----:B------:R-:W-:Y:S06]  /*27e0*/  UGETNEXTWORKID.BROADCAST [UR4], [UR5] ;  /* 0x00000000040073ca */ /* 0x000fec0008000100 */
[----:B------:R-:W-:Y:S02]  /*27f0*/  USEL UR4, URZ, 0x1, UP0 ;  /* 0x00000001ff047887 */ /* 0x000fe40008000000 */
[----:B------:R-:W-:-:S04]  /*2800*/  USEL UR6, UR6, URZ, UP0 ;  /* 0x000000ff06067287 */ /* 0x000fc80008000000 */
[----:B------:R-:W-:Y:S02]  /*2810*/  LOP3.LUT R12, R12, UR4, RZ, 0x3c, !PT ;  /* 0x000000040c0c7c12 */ /* 0x000fe4000f8e3cff */
[----:B-1----:R-:W-:-:S04]  /*2820*/  SHF.L.U32 R4, R10, 0x1f, RZ ;  /* 0x0000001f0a047819 */ /* 0x002fc800000006ff */
[----:B------:R-:W1:Y:S02]  /*2830*/  SYNCS.PHASECHK.TRANS64.TRYWAIT P1, [R0+URZ+0x80], R4 ;  /* 0x00008004000075a7 */ /* 0x000e6400080211ff */
[----:B-1----:R-:W-:Y:S05]  /*2840*/  @!P1 BRA `(.L_x_42) ;  /* 0x0000006800609947 */ /* 0x002fea0003800000 */
.L_x_141:
[C---:B-1----:R-:W-:Y:S01]  /*2850*/  LEA R4, R11.reuse, UR37, 0x4 ;  /* 0x000000250b047c11 */ /* 0x042fe2000f8e20ff */
[----:B------:R-:W-:Y:S01]  /*2860*/  VIADD R0, R0, 0x90 ;  /* 0x0000009000007836 */ /* 0x000fe20000000000 */
[----:B------:R-:W-:Y:S01]  /*2870*/  SEL R8, R8, RZ, P0 ;  /* 0x000000ff08087207 */ /* 0x000fe20000000000 */
[----:B------:R-:W-:-:S03]  /*2880*/  VIADD R11, R11, 0x1 ;  /* 0x000000010b0b7836 */ /* 0x000fc60000000000 */
[----:B------:R-:W1:Y:S01]  /*2890*/  LDS.128 R4, [R4+0x110] ;  /* 0x0001100004047984 */ /* 0x000e620000000c00 */
[----:B------:R-:W-:Y:S02]  /*28a0*/  PRMT R0, RZ, 0x654, R0 ;  /* 0x00000654ff007816 */ /* 0x000fe40000000000 */
[C---:B------:R-:W-:Y:S01]  /*28b0*/  ISETP.NE.AND P1, PT, R11.reuse, 0x2, PT ;  /* 0x000000020b00780c */ /* 0x040fe20003f25270 */
[----:B------:R-:W-:Y:S01]  /*28c0*/  @!PT LDS RZ, [RZ] ;  /* 0x00000000fffff984 */ /* 0x000fe20000000800 */
[----:B------:R-:W-:Y:S01]  /*28d0*/  @!PT LDS RZ, [RZ] ;  /* 0x00000000fffff984 */ /* 0x000fe20000000800 */
[----:B------:R-:W-:Y:S01]  /*28e0*/  @!PT LDS RZ, [RZ] ;  /* 0x00000000fffff984 */ /* 0x000fe20000000800 */
[----:B------:R-:W-:Y:S01]  /*28f0*/  @!PT LDS RZ, [RZ] ;  /* 0x00000000fffff984 */ /* 0x000fe20000000800 */
[----:B------:R2:W-:Y:S06]  /*2900*/  MEMBAR.ALL.CTA ;  /* 0x0000000000007992 */ /* 0x0005ec0000008000 */
[----:B--2---:R-:W2:Y:S01]  /*2910*/  FENCE.VIEW.ASYNC.S ;  /* 0x00000000000073c6 */ /* 0x004ea20000000000 */
[----:B------:R-:W-:Y:S01]  /*2920*/  SEL R11, R11, RZ, P1 ;  /* 0x000000ff0b0b7207 */ /* 0x000fe20000800000 */
[----:B--2---:R2:W-:Y:S01]  /*2930*/  SYNCS.ARRIVE.TRANS64.RED.A1T0 RZ, [R0+URZ], RZ ;  /* 0x000000ff00ff79a7 */ /* 0x0045e200081004ff */
[----:B-1----:R-:W-:-:S02]  /*2940*/  LOP3.LUT P3, RZ, R6, 0x1, RZ, 0xc0, !PT ;  /* 0x0000000106ff7812 */ /* 0x002fc4000786c0ff */
[----:B------:R-:W-:-:S04]  /*2950*/  SEL R4, RZ, 0x1, P1 ;  /* 0x00000001ff047807 */ /* 0x000fc80000800000 */
[----:B------:R-:W-:Y:S02]  /*2960*/  LOP3.LUT R10, R10, R4, RZ, 0x3c, !PT ;  /* 0x000000040a0a7212 */ /* 0x000fe400078e3cff */
[----:B--2---:R-:W-:-:S04]  /*2970*/  SEL R0, RZ, 0x1, P0 ;  /* 0x00000001ff007807 */ /* 0x004fc80000000000 */
[----:B------:R-:W-:Y:S01]  /*2980*/  LOP3.LUT R9, R9, R0, RZ, 0x3c, !PT ;  /* 0x0000000009097212 */ /* 0x000fe200078e3cff */
[----:B------:R-:W-:Y:S06]  /*2990*/  @P3 BRA `(.L_x_43) ;  /* 0xfffffffc002c3947 */ /* 0x000fec000383ffff */
[----:B------:R-:W-:Y:S01]  /*29a0*/  ULEA UR5, UR6, UR37, 0x3 ;  /* 0x0000002506057291 */ /* 0x000fe2000f8e18ff */
[----:B------:R-:W-:-:S08]  /*29b0*/  SHF.L.U32 R2, R12, 0x1f, RZ ;  /* 0x0000001f0c027819 */ /* 0x000fd000000006ff */
[----:B------:R-:W1:Y:S02]  /*29c0*/  SYNCS.PHASECHK.TRANS64 P0, [UR5+0x90], R2 ;  /* 0x00009002ff0075a7 */ /* 0x000e640008001005 */
[----:B-1----:R-:W-:Y:S05]  /*29d0*/  @P0 BRA `(.L_x_44) ;  /* 0x0000000000080947 */ /* 0x002fea0003800000 */
[----:B------:R-:W1:Y:S02]  /*29e0*/  SYNCS.PHASECHK.TRANS64.TRYWAIT P0, [UR5+0x90], R2 ;  /* 0x00009002ff0075a7 */ /* 0x000e640008001105 */
[----:B-1----:R-:W-:Y:S05]  /*29f0*/  @!P0 BRA `(.L_x_45) ;  /* 0x0000006800088947 */ /* 0x002fea0003800000 */
.L_x_44:
[----:B------:R-:W-:-:S04]  /*2a00*/  UIADD3 UR4, UPT, UPT, UR6, 0x1, URZ ;  /* 0x0000000106047890 */ /* 0x000fc8000fffe0ff */
[----:B------:R-:W-:-:S04]  /*2a10*/  UISETP.NE.AND UP0, UPT, UR4, 0x2, UPT ;  /* 0x000000020400788c */ /* 0x000fc8000bf05270 */
[----:B------:R-:W-:Y:S02]  /*2a20*/  USEL UR7, URZ, 0x1, UP0 ;  /* 0x00000001ff077887 */ /* 0x000fe40008000000 */
[----:B------:R-:W-:-:S04]  /*2a30*/  USEL UR4, UR4, URZ, UP0 ;  /* 0x000000ff04047287 */ /* 0x000fc80008000000 */
[----:B------:R-:W-:Y:S01]  /*2a40*/  ULEA UR4, UR4, UR37, 0x3 ;  /* 0x0000002504047291 */ /* 0x000fe2000f8e18ff */
[----:B-1----:R-:W-:-:S04]  /*2a50*/  LOP3.LUT R2, R12, UR7, RZ, 0x3c, !PT ;  /* 0x000000070c027c12 */ /* 0x002fc8000f8e3cff */
[----:B------:R-:W-:-:S04]  /*2a60*/  SHF.L.U32 R0, R2, 0x1f, RZ ;  /* 0x0000001f02007819 */ /* 0x000fc800000006ff */
[----:B------:R-:W1:Y:S02]  /*2a70*/  SYNCS.PHASECHK.TRANS64 P0, [UR4+0x90], R0 ;  /* 0x00009000ff0075a7 */ /* 0x000e640008001004 */
[----:B-1----:R-:W-:Y:S05]  /*2a80*/  @P0 EXIT ;  /* 0x000000000000094d */ /* 0x002fea0003800000 */
[----:B------:R-:W-:Y:S02]  /*2a90*/  SHF.L.U32 R2, R2, 0x1f, RZ ;  /* 0x0000001f02027819 */ /* 0x000fe400000006ff */
[----:B------:R-:W-:-:S07]  /*2aa0*/  MOV R0, UR4 ;  /* 0x0000000400007c02 */ /* 0x000fce0008000f00 */
.L_x_46:
[----:B-1----:R1:W2:Y:S02]  /*2ab0*/  SYNCS.PHASECHK.TRANS64.TRYWAIT P0, [R0+URZ+0x90], R2 ;  /* 0x00009002000075a7 */ /* 0x0022a400080011ff */
[----:B--2---:R-:W-:Y:S05]  /*2ac0*/  @!P0 NANOSLEEP.SYNCS 0x989680 ;  /* 0x009896800000895d */ /* 0x004fea0003900000 */
[----:B------:R-:W2:Y:S02]  /*2ad0*/  @!P0 SYNCS.PHASECHK.TRANS64 P0, [R0+URZ+0x90], R2 ;  /* 0x00009002000085a7 */ /* 0x000ea400080010ff */
[----:B--2---:R-:W-:Y:S05]  /*2ae0*/  @P0 EXIT ;  /* 0x000000000000094d */ /* 0x004fea0003800000 */
[----:B------:R-:W-:Y:S05]  /*2af0*/  BRA `(.L_x_46) ;  /* 0xfffffffc00ec7947 */ /* 0x000fea000383ffff */
.L_x_39:
[----:B------:R-:W-:-:S09]  /*2b00*/  UISETP.NE.AND UP1, UPT, UR8, URZ, UPT ;  /* 0x000000ff0800728c */ /* 0x000fd2000bf25270 */
[----:B------:R-:W-:Y:S05]  /*2b10*/  BRA.U UP1, `(.L_x_47) ;  /* 0x0000001101247547 */ /* 0x000fea000b800000 */
[----:B------:R-:W-:Y:S01]  /*2b20*/  UMOV UR4, 0x40 ;  /* 0x0000004000047882 */ /* 0x000fe20000000000 */
[----:B------:R-:W-:Y:S01]  /*2b30*/  NOP ;  /* 0x0000000000007918 */ /* 0x000fe20000000000 */
[----:B------:R-:W-:Y:S01]  /*2b40*/  ULEA UR4, UR37, UR4, 0x18 ;  /* 0x0000000425047291 */ /* 0x000fe2000f8ec0ff */
[----:B------:R-:W-:Y:S02]  /*2b50*/  UMOV UR5, 0x400 ;  /* 0x0000040000057882 */ /* 0x000fe40000000000 */
[----:B------:R-:W-:-:S06]  /*2b60*/  ULEA UR37, UR37, UR5, 0x18 ;  /* 0x0000000525257291 */ /* 0x000fcc000f8ec0ff */
[----:B------:R-:W1:Y:S02]  /*2b70*/  LDS.U8 R0, [UR4+0x1c] ;  /* 0x00001c04ff007984 */ /* 0x000e640008000000 */
[----:B-1----:R-:W-:-:S13]  /*2b80*/  ISETP.NE.AND P0, PT, R0, RZ, PT ;  /* 0x000000ff0000720c */ /* 0x002fda0003f05270 */
[----:B------:R-:W-:Y:S05]  /*2b90*/  @P0 BRA `(.L_x_48) ;  /* 0x0000000000580947 */ /* 0x000fea0003800000 */
[----:B------:R-:W-:-:S13]  /*2ba0*/  ELECT P0, URZ, PT ;  /* 0x0000000000ff782f */ /* 0x000fda0003800000 */
[----:B------:R-:W-:Y:S05]  /*2bb0*/  @!P0 BRA `(.L_x_49) ;  /* 0x0000000000608947 */ /* 0x000fea0003800000 */
[----:B------:R-:W-:Y:S01]  /*2bc0*/  UMOV UR5, 0x10 ;  /* 0x0000001000057882 */ /* 0x000fe20000000000 */
[----:B------:R-:W-:Y:S01]  /*2bd0*/  HFMA2 R0, -RZ, RZ, 0, 5.9604644775390625e-08 ;  /* 0x00000001ff007431 */ /* 0x000fe200000001ff */
[----:B------:R-:W-:-:S03]  /*2be0*/  MOV R2, 0xffff ;  /* 0x0000ffff00027802 */ /* 0x000fc60000000f00 */
[----:B------:R-:W-:Y:S04]  /*2bf0*/  DEPBAR.LE SB1, 0x36 ;  /* 0x00009d800000791a */ /* 0x000fe80000000000 */
[----:B------:R-:W1:Y:S02]  /*2c00*/  UTCATOMSWS.FIND_AND_SET.ALIGN UP0, UR5, UR5 ;  /* 0x00000005000575e3 */ /* 0x000e640008000800 */
[----:B-1----:R-:W-:Y:S01]  /*2c10*/  MOV R3, UR5 ;  /* 0x0000000500037c02 */ /* 0x002fe20008000f00 */
[----:B------:R-:W-:Y:S06]  /*2c20*/  BRA.U UP0, `(.L_x_50) ;  /* 0x0000000100187547 */ /* 0x000fec000b800000 */
.L_x_51:
[----:B------:R-:W-:Y:S05]  /*2c30*/  NANOSLEEP 0x64 ;  /* 0x000000640000795d */ /* 0x000fea0003800000 */
[----:B------:R-:W-:-:S05]  /*2c40*/  UMOV UR5, 0x10 ;  /* 0x0000001000057882 */ /* 0x000fca0000000000 */
[----:B------:R-:W-:Y:S04]  /*2c50*/  DEPBAR.LE SB1, 0x36 ;  /* 0x00009d800000791a */ /* 0x000fe80000000000 */
[----:B------:R-:W1:Y:S02]  /*2c60*/  UTCATOMSWS.FIND_AND_SET.ALIGN UP0, UR5, UR5 ;  /* 0x00000005000575e3 */ /* 0x000e640008000800 */
[----:B-1----:R-:W-:Y:S01]  /*2c70*/  MOV R3, UR5 ;  /* 0x0000000500037c02 */ /* 0x002fe20008000f00 */
[----:B------:R-:W-:Y:S05]  /*2c80*/  BRA.U !UP0, `(.L_x_51) ;  /* 0xfffffffd08e87547 */ /* 0x000fea000b83ffff */
.L_x_50:
[-C--:B------:R-:W-:Y:S02]  /*2c90*/  SHF.L.U32 R2, R2, R3.reuse, RZ ;  /* 0x0000000302027219 */ /* 0x080fe400000006ff */
[----:B------:R-:W-:Y:S01]  /*2ca0*/  SHF.L.U32 R0, R0, R3, RZ ;  /* 0x0000000300007219 */ /* 0x000fe200000006ff */
[----:B------:R-:W-:Y:S02]  /*2cb0*/  IMAD.SHL.U32 R3, R3, 0x20, RZ ;  /* 0x0000002003037824 */ /* 0x000fe400078e00ff */
[----:B------:R1:W-:Y:S04]  /*2cc0*/  ATOMS.OR RZ, [UR4+0x14], R2 ;  /* 0x00001402ffff798c */ /* 0x0003e8000b000004 */
[----:B------:R1:W-:Y:S04]  /*2cd0*/  ATOMS.OR RZ, [UR4+0x18], R0 ;  /* 0x00001800ffff798c */ /* 0x0003e8000b000004 */
[----:B------:R1:W-:Y:S01]  /*2ce0*/  STS [UR37+0x130], R3 ;  /* 0x00013003ff007988 */ /* 0x0003e20008000825 */
[----:B------:R-:W-:Y:S05]  /*2cf0*/  BRA `(.L_x_49) ;  /* 0x0000000000107947 */ /* 0x000fea0003800000 */
.L_x_48:
[----:B------:R-:W-:Y:S02]  /*2d00*/  MOV R0, 0xffffffff ;  /* 0xffffffff00007802 */ /* 0x000fe40000000f00 */
[----:B------:R-:W-:-:S03]  /*2d10*/  MOV R2, 0x2d40 ;  /* 0x00002d4000027802 */ /* 0x000fc60000000f00 */
[----:B------:R1:W-:Y:S04]  /*2d20*/  STS [UR37+0x130], R0 ;  /* 0x00013000ff007988 */ /* 0x0003e80008000825 */
[----:B-1-3-5:R-:W-:Y:S05]  /*2d30*/  CALL.REL.NOINC `($__internal_1_$__cuda_sm10x_tcgen05_guardrail_trap_phase_invalid_during_alloc) ;  /* 0x0000006c00507944 */ /* 0x02afea0003c00000 */
.L_x_49:
[----:B------:R-:W-:Y:S05]  /*2d40*/  WARPSYNC.ALL ;  /* 0x0000000000007948 */ /* 0x000fea0003800000 */
[----:B------:R-:W2:Y:S01]  /*2d50*/  S2UR UR5, SR_CgaCtaId ;  /* 0x00000000000579c3 */ /* 0x000ea20000008800 */
[----:B------:R-:W-:Y:S01]  /*2d60*/  UMOV UR4, 0x400 ;  /* 0x0000040000047882 */ /* 0x000fe20000000000 */
[----:B------:R-:W-:-:S06]  /*2d70*/  NOP ;  /* 0x0000000000007918 */ /* 0x000fcc0000000000 */
[----:B------:R-:W-:Y:S06]  /*2d80*/  BAR.ARV 0x6, 0xa0 ;  /* 0x0182800000007b1d */ /* 0x000fec0000002000 */
[----:B------:R-:W4:Y:S01]  /*2d90*/  LDCU UR7, c[0x0][0x38c] ;  /* 0x00007180ff0777ac */ /* 0x000f220008000800 */
[----:B------:R-:W-:Y:S01]  /*2da0*/  IMAD.MOV.U32 R11, RZ, RZ, 0x1 ;  /* 0x00000001ff0b7424 */ /* 0x000fe200078e00ff */
[----:B------:R-:W-:Y:S01]  /*2db0*/  CS2R R8, SRZ ;  /* 0x0000000000087805 */ /* 0x000fe2000001ff00 */
[----:B------:R-:W-:Y:S01]  /*2dc0*/  IMAD.MOV.U32 R10, RZ, RZ, RZ ;  /* 0x000000ffff0a7224 */ /* 0x000fe200078e00ff */
[----:B------:R-:W3:Y:S01]  /*2dd0*/  LDCU UR6, c[0x0][0x38c] ;  /* 0x00007180ff0677ac */ /* 0x000ee20008000800 */
[----:B------:R-:W-:Y:S01]  /*2de0*/  UMOV UR15, URZ ;  /* 0x000000ff000f7c82 */ /* 0x000fe20008000000 */
[----:B------:R-:W-:Y:S01]  /*2df0*/  UMOV UR14, URZ ;  /* 0x000000ff000e7c82 */ /* 0x000fe20008000000 */
[----:B--2---:R-:W-:Y:S01]  /*2e00*/  ULEA UR5, UR5, UR4, 0x18 ;  /* 0x0000000405057291 */ /* 0x004fe2000f8ec0ff */
[----:B------:R-:W-:Y:S01]  /*2e10*/  UMOV UR32, 0x0 ;  /* 0x0000000000207882 */ /* 0x000fe20000000000 */
[----:B------:R-:W-:-:S02]  /*2e20*/  UMOV UR33, 0x8200010 ;  /* 0x0820001000217882 */ /* 0x000fc40000000000 */
[----:B------:R-:W-:Y:S02]  /*2e30*/  UIADD3 UR9, UPT, UPT, UR5, 0x8400, URZ ;  /* 0x0000840005097890 */ /* 0x000fe4000fffe0ff */
[----:B------:R-:W-:Y:S02]  /*2e40*/  UIADD3 UR10, UPT, UPT, UR5, 0x20400, URZ ;  /* 0x00020400050a7890 */ /* 0x000fe4000fffe0ff */
[----:B----4-:R-:W-:Y:S01]  /*2e50*/  UIADD3 UR7, UPT, UPT, UR7, 0x7f, URZ ;  /* 0x0000007f07077890 */ /* 0x010fe2000fffe0ff */
[----:B-1----:R-:W1:Y:S01]  /*2e60*/  LDS R0, [UR5+0x130] ;  /* 0x00013005ff007984 */ /* 0x002e620008000800 */
[----:B------:R-:W-:Y:S02]  /*2e70*/  USHF.R.U32.HI UR9, URZ, 0x4, UR9 ;  /* 0x00000004ff097899 */ /* 0x000fe40008011609 */
[----:B------:R-:W-:Y:S02]  /*2e80*/  USHF.R.S32.HI UR4, URZ, 0x1f, UR7 ;  /* 0x0000001fff047899 */ /* 0x000fe40008011407 */
[----:B------:R-:W-:-:S02]  /*2e90*/  USHF.R.U32.HI UR10, URZ, 0x4, UR10 ;  /* 0x00000004ff0a7899 */ /* 0x000fc4000801160a */
[----:B------:R-:W-:Y:S02]  /*2ea0*/  ULEA.HI UR4, UR4, UR7, URZ, 0x7 ;  /* 0x0000000704047291 */ /* 0x000fe4000f8f38ff */
[----:B------:R-:W-:Y:S02]  /*2eb0*/  ULOP3.LUT UR9, UR9, 0x3fff, URZ, 0xc0, !UPT ;  /* 0x00003fff09097892 */ /* 0x000fe4000f8ec0ff */
[----:B------:R-:W-:Y:S02]  /*2ec0*/  USHF.R.S32.HI UR4, URZ, 0x7, UR4 ;  /* 0x00000007ff047899 */ /* 0x000fe40008011404 */
[----:B------:R-:W-:Y:S02]  /*2ed0*/  ULOP3.LUT UR10, UR10, 0x3fff, URZ, 0xc0, !UPT ;  /* 0x00003fff0a0a7892 */ /* 0x000fe4000f8ec0ff */
[----:B------:R-:W-:Y:S01]  /*2ee0*/  UISETP.LT.AND UP0, UPT, UR4, 0x1, UPT ;  /* 0x000000010400788c */ /* 0x000fe2000bf01270 */
[----:B------:R-:W-:Y:S01]  /*2ef0*/  UMOV UR30, 0x0 ;  /* 0x00000000001e7882 */ /* 0x000fe20000000000 */
[----:B------:R-:W-:-:S02]  /*2f00*/  UMOV UR31, 0x8200010 ;  /* 0x08200010001f7882 */ /* 0x000fc40000000000 */
[----:B------:R-:W-:Y:S01]  /*2f10*/  USEL UR8, UR4, 0x1, !UP0 ;  /* 0x0000000104087887 */ /* 0x000fe2000c000000 */
[----:B------:R-:W-:Y:S01]  /*2f20*/  UMOV UR28, 0x0 ;  /* 0x00000000001c7882 */ /* 0x000fe20000000000 */
[----:B------:R-:W-:Y:S01]  /*2f30*/  UMOV UR29, 0x8200010 ;  /* 0x08200010001d7882 */ /* 0x000fe20000000000 */
[----:B------:R-:W-:Y:S01]  /*2f40*/  UMOV UR26, 0x0 ;  /* 0x00000000001a7882 */ /* 0x000fe20000000000 */
[----:B------:R-:W-:Y:S01]  /*2f50*/  UMOV UR27, 0x8200010 ;  /* 0x08200010001b7882 */ /* 0x000fe20000000000 */
[----:B------:R-:W-:Y:S01]  /*2f60*/  UMOV UR24, 0x0 ;  /* 0x0000000000187882 */ /* 0x000fe20000000000 */
[----:B------:R-:W-:Y:S01]  /*2f70*/  UMOV UR25, 0x8200010 ;  /* 0x0820001000197882 */ /* 0x000fe20000000000 */
[----:B------:R-:W-:Y:S01]  /*2f80*/  UMOV UR22, 0x0 ;  /* 0x0000000000167882 */ /* 0x000fe20000000000 */
[----:B------:R-:W-:Y:S01]  /*2f90*/  UMOV UR23, 0x8200010 ;  /* 0x0820001000177882 */ /* 0x000fe20000000000 */
[----:B------:R-:W-:Y:S02]  /*2fa0*/  ULOP3.LUT UR9, UR9, 0x10000, URZ, 0xfc, !UPT ;  /* 0x0001000009097892 */ /* 0x000fe4000f8efcff */
[----:B------:R-:W-:-:S02]  /*2fb0*/  ULOP3.LUT UR10, UR10, 0x10000, URZ, 0xfc, !UPT ;  /* 0x000100000a0a7892 */ /* 0x000fc4000f8efcff */
[----:B------:R-:W-:Y:S02]  /*2fc0*/  UIADD3 UR8, UPT, UPT, -UR8, URZ, URZ ;  /* 0x000000ff08087290 */ /* 0x000fe4000fffe1ff */
[----:B---3--:R-:W-:Y:S01]  /*2fd0*/  UISETP.GE.AND UP3, UPT, UR6, 0x1, UPT ;  /* 0x000000010600788c */ /* 0x008fe2000bf66270 */
[----:B------:R-:W-:Y:S01]  /*2fe0*/  UMOV UR20, 0x0 ;  /* 0x0000000000147882 */ /* 0x000fe20000000000 */
[----:B------:R-:W-:Y:S01]  /*2ff0*/  UMOV UR21, 0x8200010 ;  /* 0x0820001000157882 */ /* 0x000fe20000000000 */
[----:B------:R-:W-:Y:S01]  /*3000*/  UMOV UR18, 0x0 ;  /* 0x0000000000127882 */ /* 0x000fe20000000000 */
[----:B-1----:R-:W-:Y:S01]  /*3010*/  R2UR UR16, R0 ;  /* 0x00000000001072ca */ /* 0x002fe200000e0000 */
[----:B------:R-:W-:-:S14]  /*3020*/  UMOV UR19, 0x8200010 ;  /* 0x0820001000137882 */ /* 0x000fdc0000000000 */
.L_x_58:
[----:B------:R-:W-:Y:S02]  /*3030*/  LEA R0, R10, UR5, 0x3 ;  /* 0x000000050a007c11 */ /* 0x000fe4000f8e18ff */
[----:B------:R-:W-:Y:S02]  /*3040*/  SHF.L.U32 R2, R9, 0x1f, RZ ;  /* 0x0000001f09027819 */ /* 0x000fe400000006ff */
[----:B------:R-:W-:Y:S01]  /*3050*/  PLOP3.LUT P0, PT, PT, PT, UP3, 0x80, 0x8 ;  /* 0x000000000008781c */ /* 0x000fe20003f0f038 */
[----:B------:R-:W-:Y:S01]  /*3060*/  VIADD R3, R0, 0x90 ;  /* 0x0000009000037836 */ /* 0x000fe20000000000 */
[----:B-1----:R-:W1:Y:S02]  /*3070*/  SYNCS.PHASECHK.TRANS64.TRYWAIT P1, [R0+URZ+0x80], R2 ;  /* 0x00008002000075a7 */ /* 0x002e6400080211ff */
[----:B-1-3--:R-:W-:Y:S09]  /*3080*/  @!P1 BRA `(.L_x_52) ;  /* 0x00000060007c9947 */ /* 0x00aff20003800000 */
.L_x_143:
[----:B------:R-:W-:Y:S01]  /*3090*/  LEA R4, R10, UR5, 0x4 ;  /* 0x000000050a047c11 */ /* 0x000fe2000f8e20ff */
[----:B------:R-:W-:Y:S01]  /*30a0*/  @UP3 ULEA UR7, UR14, UR5, 0x3 ;  /* 0x000000050e073291 */ /* 0x000fe2000f8e18ff */
[----:B------:R-:W-:Y:S01]  /*30b0*/  PLOP3.LUT P2, PT, PT, PT, PT, 0x80, 0x8 ;  /* 0x000000000008781c */ /* 0x000fe20003f4f070 */
[----:B------:R-:W-:Y:S01]  /*30c0*/  ULEA UR6, UR15, UR5, 0x3 ;  /* 0x000000050f067291 */ /* 0x000fe2000f8e18ff */
[----:B------:R-:W-:Y:S02]  /*30d0*/  PRMT R3, RZ, 0x654, R3 ;  /* 0x00000654ff037816 */ /* 0x000fe40000000003 */
[----:B------:R-:W2:Y:S01]  /*30e0*/  LDS.128 R4, [R4+0x110] ;  /* 0x0001100004047984 */ /* 0x000ea20000000c00 */
[----:B-1----:R-:W-:Y:S02]  /*30f0*/  @P0 SHF.L.U32 R2, R8, 0x1f, RZ ;  /* 0x0000001f08020819 */ /* 0x002fe400000006ff */
[----:B------:R-:W-:Y:S01]  /*3100*/  SHF.L.U32 R0, R11, 0x1f, RZ ;  /* 0x0000001f0b007819 */ /* 0x000fe200000006ff */
[----:B------:R-:W-:Y:S01]  /*3110*/  @!PT LDS RZ, [RZ] ;  /* 0x00000000fffff984 */ /* 0x000fe20000000800 */
[----:B------:R-:W-:Y:S01]  /*3120*/  @!PT LDS RZ, [RZ] ;  /* 0x00000000fffff984 */ /* 0x000fe20000000800 */
[----:B------:R-:W-:Y:S01]  /*3130*/  @!PT LDS RZ, [RZ] ;  /* 0x00000000fffff984 */ /* 0x000fe20000000800 */
[----:B------:R-:W-:Y:S01]  /*3140*/  @!PT LDS RZ, [RZ] ;  /* 0x00000000fffff984 */ /* 0x000fe20000000800 */
[----:B------:R1:W-:Y:S06]  /*3150*/  MEMBAR.ALL.CTA ;  /* 0x0000000000007992 */ /* 0x0003ec0000008000 */
[----:B-1----:R-:W1:Y:S02]  /*3160*/  FENCE.VIEW.ASYNC.S ;  /* 0x00000000000073c6 */ /* 0x002e640000000000 */
[----:B-1----:R1:W-:Y:S01]  /*3170*/  SYNCS.ARRIVE.TRANS64.RED.A1T0 RZ, [R3+URZ], RZ ;  /* 0x000000ff03ff79a7 */ /* 0x0023e200081004ff */
[----:B------:R1:W3:Y:S01]  /*3180*/  @P0 SYNCS.PHASECHK.TRANS64.TRYWAIT P2, [UR7], R2 ;  /* 0x00000002ff0005a7 */ /* 0x0002e20008041107 */
[----:B------:R-:W-:Y:S01]  /*3190*/  ULEA UR7, UR15, UR16, 0x7 ;  /* 0x000000100f077291 */ /* 0x000fe2000f8e38ff */
[----:B--2---:R-:W-:Y:S01]  /*31a0*/  LOP3.LUT P1, RZ, R6, 0x1, RZ, 0xc0, !PT ;  /* 0x0000000106ff7812 */ /* 0x004fe2000782c0ff */
[----:B------:R-:W2:Y:S02]  /*31b0*/  SYNCS.PHASECHK.TRANS64.TRYWAIT P0, [UR6+0xc0], R0 ;  /* 0x0000c000ff0075a7 */ /* 0x000ea40008001106 */
[----:B-123--:R-:W-:Y:S10]  /*31c0*/  @!P0 BRA `(.L_x_53) ;  /* 0x0000006000408947 */ /* 0x00eff40003800000 */
.L_x_145:
[----:B------:R-:W-:Y:S01]  /*31d0*/  IADD3 R10, PT, PT, R10, 0x1, RZ ;  /* 0x000000010a0a7810 */ /* 0x000fe20007ffe0ff */
[----:B------:R-:W-:Y:S06]  /*31e0*/  BRA.U !UP3, `(.L_x_54) ;  /* 0x000000050b107547 */ /* 0x000fec000b800000 */
[----:B------:R-:W-:Y:S01]  /*31f0*/  UPLOP3.LUT UP4, UPT, UPT, UPT, UPT, 0x40, 0x4 ;  /* 0x000000000004789c */ /* 0x000fe20003f8e870 */
[----:B------:R-:W-:Y:S01]  /*3200*/  UMOV UR13, UR8 ;  /* 0x00000008000d7c82 */ /* 0x000fe20008000000 */
[----:B------:R-:W-:Y:S01]  /*3210*/  UMOV UR12, UR4 ;  /* 0x00000004000c7c82 */ /* 0x000fe20008000000 */
[----:B------:R-:W-:-:S08]  /*3220*/  UMOV UR17, UR14 ;  /* 0x0000000e00117c82 */ /* 0x000fd00008000000 */
.L_x_57:
[----:B------:R-:W-:Y:S02]  /*3230*/  UIADD3 UR13, UPT, UPT, UR13, 0x1, URZ ;  /* 0x000000010d0d7890 */ /* 0x000fe4000fffe0ff */
[----:B--2---:R-:W-:Y:S02]  /*3240*/  ULEA UR11, UR17, UR5, 0x3 ;  /* 0x00000005110b7291 */ /* 0x004fe4000f8e18ff */
[----:B------:R-:W-:Y:S01]  /*3250*/  UISETP.NE.AND UP0, UPT, UR13, URZ, UPT ;  /* 0x000000ff0d00728c */ /* 0x000fe2000bf05270 */
[----:B---3--:R-:W-:Y:S10]  /*3260*/  @P2 BRA `(.L_x_55) ;  /* 0x00000000000c2947 */ /* 0x008ff40003800000 */
[----:B-1----:R-:W-:Y:S04]  /*3270*/  SHF.L.U32 R2, R8, 0x1f, RZ ;  /* 0x0000001f08027819 */ /* 0x002fe800000006ff */
[----:B------:R-:W1:Y:S02]  /*3280*/  SYNCS.PHASECHK.TRANS64.TRYWAIT P0, [UR11], R2 ;  /* 0x00000002ff0075a7 */ /* 0x000e64000800110b */
[----:B-1----:R-:W-:Y:S05]  /*3290*/  @!P0 BRA `(.L_x_56) ;  /* 0x0000006000248947 */ /* 0x002fea0003800000 */
.L_x_55:
[----:B------:R-:W-:Y:S01]  /*32a0*/  UISETP.NE.AND UP1, UPT, UR12, 0x1, UPT ;  /* 0x000000010c00788c */ /* 0x000fe2000bf25270 */
[----:B------:R-:W-:Y:S01]  /*32b0*/  PLOP3.LUT P2, PT, PT, PT, PT, 0x80, 0x8 ;  /* 0x000000000008781c */ /* 0x000fe20003f4f070 */
[----:B------:R-:W-:Y:S02]  /*32c0*/  UIADD3 UR14, UPT, UPT, UR17, 0x1, URZ ;  /* 0x00000001110e7890 */ /* 0x000fe4000fffe0ff */
[----:B------:R-:W-:Y:S02]  /*32d0*/  ULEA UR64, UR17, UR10, 0xb ;  /* 0x0000000a11407291 */ /* 0x000fe4000f8e58ff */
[----:B------:R-:W-:Y:S01]  /*32e0*/  UISETP.NE.AND UP2, UPT, UR14, 0x3, UPT ;  /* 0x000000030e00788c */ /* 0x000fe2000bf45270 */
[----:B------:R-:W-:Y:S01]  /*32f0*/  PLOP3.LUT P0, PT, PT, PT, UP1, 0x80, 0x8 ;  /* 0x000000000008781c */ /* 0x000fe20003f0f018 */
[----:B------:R-:W-:Y:S02]  /*3300*/  ULEA UR62, UR17, UR9, 0xb ;  /* 0x00000009113e7291 */ /* 0x000fe4000f8e58ff */
[----:B------:R-:W-:Y:S02]  /*3310*/  USEL UR35, URZ, 0x1, UP2 ;  /* 0x00000001ff237887 */ /* 0x000fe40009000000 */
[----:B------:R-:W-:Y:S02]  /*3320*/  USEL UR14, UR14, URZ, UP2 ;  /* 0x000000ff0e0e7287 */ /* 0x000fe40009000000 */
[----:B------:R-:W-:Y:S02]  /*3330*/  UIADD3 UR60, UPT, UPT, UR64, 0x2, URZ ;  /* 0x00000002403c7890 */ /* 0x000fe4000fffe0ff */
[----:B------:R-:W-:Y:S01]  /*3340*/  @UP1 ULEA UR34, UR14, UR5, 0x3 ;  /* 0x000000050e221291 */ /* 0x000fe2000f8e18ff */
[----:B------:R-:W-:Y:S01]  /*3350*/  LOP3.LUT R8, R8, UR35, RZ, 0x3c, !PT ;  /* 0x0000002308087c12 */ /* 0x000fe2000f8e3cff */
[----:B------:R-:W-:Y:S02]  /*3360*/  UIADD3 UR58, UPT, UPT, UR62, 0x2, URZ ;  /* 0x000000023e3a7890 */ /* 0x000fe4000fffe0ff */
[----:B------:R-:W-:Y:S01]  /*3370*/  UIADD3 UR56, UPT, UPT, UR64, 0x4, URZ ;  /* 0x0000000440387890 */ /* 0x000fe2000fffe0ff */
[----:B-1----:R-:W-:Y:S01]  /*3380*/  @P0 SHF.L.U32 R0, R8, 0x1f, RZ ;  /* 0x0000001f08000819 */ /* 0x002fe200000006ff */
[----:B------:R-:W-:Y:S02]  /*3390*/  UIADD3 UR54, UPT, UPT, UR62, 0x4, URZ ;  /* 0x000000043e367890 */ /* 0x000fe4000fffe0ff */
[----:B------:R-:W-:Y:S01]  /*33a0*/  UIADD3 UR52, UPT, UPT, UR64, 0x6, URZ ;  /* 0x0000000640347890 */ /* 0x000fe2000fffe0ff */
[----:B------:R2:W3:Y:S01]  /*33b0*/  @P0 SYNCS.PHASECHK.TRANS64.TRYWAIT P2, [UR34], R0 ;  /* 0x00000000ff0005a7 */ /* 0x0004e20008041122 */
[----:B------:R-:W-:Y:S02]  /*33c0*/  UIADD3 UR50, UPT, UPT, UR62, 0x6, URZ ;  /* 0x000000063e327890 */ /* 0x000fe4000fffe0ff */
        /* <DEDUP_REMOVED lines=9> */
[----:B------:R-:W-:Y:S01]  /*3460*/  UIADD3 UR12, UPT, UPT, UR12, -0x1, URZ ;  /* 0xffffffff0c0c7890 */ /* 0x000fe2000fffe0ff */
[----:B------:R-:W-:Y:S01]  /*3470*/  UMOV UR65, 0x40004040 ;  /* 0x4000404000417882 */ /* 0x000fe20000000000 */
[----:B------:R-:W-:Y:S01]  /*3480*/  UMOV UR63, 0x40004040 ;  /* 0x40004040003f7882 */ /* 0x000fe20000000000 */
[----:B------:R-:W-:Y:S01]  /*3490*/  UMOV UR61, 0x40004040 ;  /* 0x40004040003d7882 */ /* 0x000fe20000000000 */
[----:B------:R2:W-:Y:S01]  /*34a0*/  UTCHMMA gdesc[UR62], gdesc[UR64], tmem[UR7], tmem[UR32], idesc[UR33], UP4 ;  /* 0x00ff20403e0075ea */ /* 0x0005e2000a000007 */
[----:B------:R-:W-:Y:S01]  /*34b0*/  UPLOP3.LUT UP4, UPT, UPT, UPT, UPT, 0x80, 0x8 ;  /* 0x000000000008789c */ /* 0x000fe20003f8f070 */
[----:B------:R-:W-:Y:S01]  /*34c0*/  UMOV UR59, 0x40004040 ;  /* 0x40004040003b7882 */ /* 0x000fe20000000000 */
[----:B------:R-:W-:Y:S01]  /*34d0*/  UMOV UR57, 0x40004040 ;  /* 0x4000404000397882 */ /* 0x000fe20000000000 */
[----:B------:R2:W-:Y:S01]  /*34e0*/  UTCHMMA gdesc[UR58], gdesc[UR60], tmem[UR7], tmem[UR30], idesc[UR31], UPT ;  /* 0x00ff1e3c3a0075ea */ /* 0x0005e2000b800007 */
        /* <DEDUP_REMOVED lines=14> */
[----:B------:R-:W-:Y:S01]  /*35d0*/  UMOV UR35, 0x40004040 ;  /* 0x4000404000237882 */ /* 0x000fe20000000000 */
[----:B------:R2:W-:Y:S01]  /*35e0*/  UTCHMMA gdesc[UR38], gdesc[UR40], tmem[UR7], tmem[UR20], idesc[UR21], UPT ;  /* 0x00ff1428260075ea */ /* 0x0005e2000b800007 */
[----:B------:R2:W-:Y:S01]  /*35f0*/  UTCHMMA gdesc[UR34], gdesc[UR36], tmem[UR7], tmem[UR18], idesc[UR19], UPT ;  /* 0x00ff1224220075ea */ /* 0x0005e2000b800007 */
[----:B------:R2:W-:Y:S01]  /*3600*/  UTCBAR [UR11], URZ ;  /* 0x000000ff0b0073e9 */ /* 0x0005e200080000ff */
[----:B------:R-:W-:Y:S01]  /*3610*/  UMOV UR17, UR14 ;  /* 0x0000000e00117c82 */ /* 0x000fe20008000000 */
[----:B------:R-:W-:Y:S05]  /*3620*/  BRA.U UP0, `(.L_x_57) ;  /* 0xfffffffd00007547 */ /* 0x000fea000b83ffff */
.L_x_54:
[----:B------:R-:W-:Y:S01]  /*3630*/  UIADD3 UR15, UPT, UPT, UR15, 0x1, URZ ;  /* 0x000000010f0f7890 */ /* 0x000fe2000fffe0ff */
[C---:B------:R-:W-:Y:S01]  /*3640*/  ISETP.NE.AND P0, PT, R10.reuse, 0x2, PT ;  /* 0x000000020a00780c */ /* 0x040fe20003f05270 */
[----:B--2---:R-:W-:Y:S02]  /*3650*/  UIADD3 UR7, UPT, UPT, UR6, 0xa0, URZ ;  /* 0x000000a006077890 */ /* 0x004fe4000fffe0ff */
[----:B------:R-:W-:Y:S01]  /*3660*/  UISETP.NE.AND UP0, UPT, UR15, 0x4, UPT ;  /* 0x000000040f00788c */ /* 0x000fe2000bf05270 */
[----:B-1----:R-:W-:Y:S02]  /*3670*/  SEL R0, RZ, 0x1, P0 ;  /* 0x00000001ff007807 */ /* 0x002fe40000000000 */
[----:B------:R-:W-:Y:S01]  /*3680*/  SEL R10, R10, RZ, P0 ;  /* 0x000000ff0a0a7207 */ /* 0x000fe20000000000 */
[----:B------:R-:W-:Y:S01]  /*3690*/  USEL UR6, URZ, 0x1, UP0 ;  /* 0x00000001ff067887 */ /* 0x000fe20008000000 */
[----:B------:R-:W-:Y:S01]  /*36a0*/  LOP3.LUT R9, R9, R0, RZ, 0x3c, !PT ;  /* 0x0000000009097212 */ /* 0x000fe200078e3cff */
[----:B------:R-:W-:Y:S01]  /*36b0*/  USEL UR15, UR15, URZ, UP0 ;  /* 0x000000ff0f0f7287 */ /* 0x000fe20008000000 */
[----:B------:R1:W-:Y:S03]  /*36c0*/  UTCBAR [UR7], URZ ;  /* 0x000000ff070073e9 */ /* 0x0003e600080000ff */
[----:B------:R-:W-:Y:S01]  /*36d0*/  LOP3.LUT R11, R11, UR6, RZ, 0x3c, !PT ;  /* 0x000000060b0b7c12 */ /* 0x000fe2000f8e3cff */
[----:B------:R-:W-:Y:S07]  /*36e0*/  @P1 BRA `(.L_x_58) ;  /* 0xfffffff800501947 */ /* 0x000fee000383ffff */
[----:B------:R-:W2:Y:S01]  /*36f0*/  S2UR UR4, SR_CgaCtaId ;  /* 0x00000000000479c3 */ /* 0x000ea20000008800 */
[----:B------:R-:W-:Y:S01]  /*3700*/  ELECT P0, URZ, PT ;  /* 0x0000000000ff782f */ /* 0x000fe20003800000 */
[----:B------:R-:W-:Y:S01]  /*3710*/  IMAD.MOV.U32 R0, RZ, RZ, 0x1 ;  /* 0x00000001ff007424 */ /* 0x000fe200078e00ff */
[----:B------:R-:W-:Y:S01]  /*3720*/  UIADD3 UR5, UPT, UPT, UR5, 0xc0, URZ ;  /* 0x000000c005057890 */ /* 0x000fe2000fffe0ff */
[----:B------:R-:W-:Y:S01]  /*3730*/  SHF.L.U32 R2, R11, 0x1f, RZ ;  /* 0x0000001f0b027819 */ /* 0x000fe200000006ff */
[----:B------:R-:W-:-:S03]  /*3740*/  UMOV UR6, 0x40 ;  /* 0x0000004000067882 */ /* 0x000fc60000000000 */
[----:B------:R-:W-:Y:S01]  /*3750*/  UVIRTCOUNT.DEALLOC.SMPOOL 0x80 ;  /* 0x000000800000784c */ /* 0x000fe20000000000 */
[----:B--2---:R-:W-:Y:S02]  /*3760*/  ULEA UR4, UR4, UR6, 0x18 ;  /* 0x0000000604047291 */ /* 0x004fe4000f8ec0ff */
[----:B------:R-:W-:-:S07]  /*3770*/  ULEA UR6, UR15, UR5, 0x3 ;  /* 0x000000050f067291 */ /* 0x000fce000f8e18ff */
[----:B------:R2:W-:Y:S02]  /*3780*/  @P0 STS.U8 [UR4+0x1c], R0 ;  /* 0x00001c00ff000988 */ /* 0x0005e40008000004 */
[----:B------:R-:W4:Y:S02]  /*3790*/  SYNCS.PHASECHK.TRANS64.TRYWAIT P0, [UR6], R2 ;  /* 0x00000002ff0075a7 */ /* 0x000f240008001106 */
[----:B--2-4-:R-:W-:Y:S05]  /*37a0*/  @!P0 BRA `(.L_x_59) ;  /* 0x0000005800f88947 */ /* 0x014fea0003800000 */
.L_x_148:
[----:B-1----:R-:W-:-:S04]  /*37b0*/  UIADD3 UR7, UPT, UPT, UR15, 0x1, URZ ;  /* 0x000000010f077890 */ /* 0x002fc8000fffe0ff */
[----:B------:R-:W-:-:S04]  /*37c0*/  UISETP.NE.AND UP0, UPT, UR7, 0x4, UPT ;  /* 0x000000040700788c */ /* 0x000fc8000bf05270 */
[----:B------:R-:W-:Y:S02]  /*37d0*/  USEL UR8, URZ, 0x1, UP0 ;  /* 0x00000001ff087887 */ /* 0x000fe40008000000 */
[----:B------:R-:W-:-:S04]  /*37e0*/  USEL UR7, UR7, URZ, UP0 ;  /* 0x000000ff07077287 */ /* 0x000fc80008000000 */
[----:B------:R-:W-:Y:S01]  /*37f0*/  ULEA UR6, UR7, UR5, 0x3 ;  /* 0x0000000507067291 */ /* 0x000fe2000f8e18ff */
[----:B--2---:R-:W-:-:S04]  /*3800*/  LOP3.LUT R2, R11, UR8, RZ, 0x3c, !PT ;  /* 0x000000080b027c12 */ /* 0x004fc8000f8e3cff */
[----:B------:R-:W-:-:S04]  /*3810*/  SHF.L.U32 R3, R2, 0x1f, RZ ;  /* 0x0000001f02037819 */ /* 0x000fc800000006ff */
[----:B------:R-:W1:Y:S02]  /*3820*/  SYNCS.PHASECHK.TRANS64.TRYWAIT P0, [UR6], R3 ;  /* 0x00000003ff0075a7 */ /* 0x000e640008001106 */
[----:B-1----:R-:W-:Y:S05]  /*3830*/  @!P0 BRA `(.L_x_60) ;  /* 0x0000005800ec8947 */ /* 0x002fea0003800000 */
.L_x_150:
        /* <DEDUP_REMOVED lines=9> */
.L_x_152:
[----:B------:R-:W-:-:S04]  /*38d0*/  UIADD3 UR7, UPT, UPT, UR7, 0x1, URZ ;  /* 0x0000000107077890 */ /* 0x000fc8000fffe0ff */
[----:B------:R-:W-:-:S04]  /*38e0*/  UISETP.NE.AND UP0, UPT, UR7, 0x4, UPT ;  /* 0x000000040700788c */ /* 0x000fc8000bf05270 */
[----:B------:R-:W-:Y:S02]  /*38f0*/  USEL UR6, URZ, 0x1, UP0 ;  /* 0x00000001ff067887 */ /* 0x000fe40008000000 */
[----:B------:R-:W-:-:S04]  /*3900*/  USEL UR7, UR7, URZ, UP0 ;  /* 0x000000ff07077287 */ /* 0x000fc80008000000 */
[----:B------:R-:W-:Y:S01]  /*3910*/  ULEA UR7, UR7, UR5, 0x3 ;  /* 0x0000000507077291 */ /* 0x000fe2000f8e18ff */
[----:B------:R-:W-:-:S04]  /*3920*/  LOP3.LUT R2, R2, UR6, RZ, 0x3c, !PT ;  /* 0x0000000602027c12 */ /* 0x000fc8000f8e3cff */
[----:B------:R-:W-:-:S04]  /*3930*/  SHF.L.U32 R2, R2, 0x1f, RZ ;  /* 0x0000001f02027819 */ /* 0x000fc800000006ff */
[----:B------:R-:W2:Y:S02]  /*3940*/  SYNCS.PHASECHK.TRANS64.TRYWAIT P0, [UR7], R2 ;  /* 0x00000002ff0075a7 */ /* 0x000ea40008001107 */
[----:B--2---:R-:W-:Y:S05]  /*3950*/  @!P0 BRA `(.L_x_62) ;  /* 0x0000005800d48947 */ /* 0x004fea0003800000 */
.L_x_154:
[----:B------:R-:W-:Y:S01]  /*3960*/  NOP ;  /* 0x0000000000007918 */ /* 0x000fe20000000000 */
[----:B-1----:R-:W1:Y:S01]  /*3970*/  LDS R0, [UR4+0x14] ;  /* 0x00001404ff007984 */ /* 0x002e620008000800 */
[----:B------:R-:W-:Y:S01]  /*3980*/  ULOP3.LUT UR6, UR16, 0xffff, URZ, 0xc0, !UPT ;  /* 0x0000ffff10067892 */ /* 0x000fe2000f8ec0ff */
[----:B------:R-:W-:Y:S01]  /*3990*/  UMOV UR8, 0xffff ;  /* 0x0000ffff00087882 */ /* 0x000fe20000000000 */
[----:B------:R-:W-:Y:S02]  /*39a0*/  UMOV UR5, 0x1 ;  /* 0x0000000100057882 */ /* 0x000fe40000000000 */
[----:B------:R-:W-:-:S04]  /*39b0*/  USHF.R.U32.HI UR6, URZ, 0x5, UR6 ;  /* 0x00000005ff067899 */ /* 0x000fc80008011606 */
[----:B------:R-:W-:Y:S02]  /*39c0*/  USHF.L.U32 UR8, UR8, UR6, URZ ;  /* 0x0000000608087299 */ /* 0x000fe400080006ff */
[----:B------:R-:W-:-:S04]  /*39d0*/  USHF.L.U32 UR5, UR5, UR6, URZ ;  /* 0x0000000605057299 */ /* 0x000fc800080006ff */
[----:B-1----:R-:W-:-:S04]  /*39e0*/  LOP3.LUT R0, R0, UR8, RZ, 0xc0, !PT ;  /* 0x0000000800007c12 */ /* 0x002fc8000f8ec0ff */
[----:B------:R-:W-:-:S13]  /*39f0*/  ISETP.NE.AND P0, PT, R0, UR8, PT ;  /* 0x0000000800007c0c */ /* 0x000fda000bf05270 */
[----:B------:R-:W-:Y:S05]  /*3a00*/  @P0 BRA `(.L_x_63) ;  /* 0x0000000000580947 */ /* 0x000fea0003800000 */
[----:B------:R-:W1:Y:S02]  /*3a10*/  LDS R0, [UR4+0x18] ;  /* 0x00001804ff007984 */ /* 0x000e640008000800 */
[----:B-1----:R-:W-:-:S04]  /*3a20*/  LOP3.LUT R0, R0, UR5, RZ, 0xc0, !PT ;  /* 0x0000000500007c12 */ /* 0x002fc8000f8ec0ff */
[----:B------:R-:W-:-:S13]  /*3a30*/  ISETP.NE.AND P0, PT, R0, UR5, PT ;  /* 0x0000000500007c0c */ /* 0x000fda000bf05270 */
[----:B------:R-:W-:Y:S05]  /*3a40*/  @P0 BRA `(.L_x_64) ;  /* 0x00000000003c0947 */ /* 0x000fea0003800000 */
[----:B------:R-:W1:Y:S01]  /*3a50*/  S2R R2, SR_LANEID ;  /* 0x0000000000027919 */ /* 0x000e620000000000 */
[----:B------:R-:W-:Y:S01]  /*3a60*/  ULOP3.LUT UR8, URZ, UR8, URZ, 0x33, !UPT ;  /* 0x00000008ff087292 */ /* 0x000fe2000f8e33ff */
[----:B------:R-:W-:Y:S02]  /*3a70*/  VOTEU.ANY UR7, UPT, PT ;  /* 0x0000000000077886 */ /* 0x000fe400038e0100 */
[----:B------:R-:W-:-:S03]  /*3a80*/  UFLO.U32 UR7, UR7 ;  /* 0x00000007000772bd */ /* 0x000fc600080e0000 */
[----:B------:R-:W-:-:S04]  /*3a90*/  IMAD.U32 R0, RZ, RZ, UR8 ;  /* 0x00000008ff007e24 */ /* 0x000fc8000f8e00ff */
[----:B------:R2:W4:Y:S02]  /*3aa0*/  REDUX UR6, R0 ;  /* 0x00000000000673c4 */ /* 0x0005240000000000 */
[----:B------:R1:W-:Y:S02]  /*3ab0*/  UTCATOMSWS.AND URZ, UR8 ;  /* 0x0000000800ff79e3 */ /* 0x0003e40008000000 */
[----:B-1----:R-:W-:Y:S02]  /*3ac0*/  ISETP.EQ.U32.AND P0, PT, R2, UR7, PT ;  /* 0x0000000702007c0c */ /* 0x002fe4000bf02070 */
[----:B--2---:R-:W-:Y:S02]  /*3ad0*/  LOP3.LUT R0, RZ, UR5, RZ, 0x33, !PT ;  /* 0x00000005ff007c12 */ /* 0x004fe4000f8e33ff */
[----:B----4-:R-:W-:Y:S02]  /*3ae0*/  MOV R2, UR6 ;  /* 0x0000000600027c02 */ /* 0x010fe40008000f00 */
[----:B------:R-:W1:Y:S07]  /*3af0*/  REDUX UR5, R0 ;  /* 0x00000000000573c4 */ /* 0x000e6e0000000000 */
[----:B------:R2:W-:Y:S01]  /*3b00*/  @P0 ATOMS.AND RZ, [UR4+0x14], R2 ;  /* 0x00001402ffff098c */ /* 0x0005e2000a800004 */
[----:B-1----:R-:W-:-:S05]  /*3b10*/  IMAD.U32 R0, RZ, RZ, UR5 ;  /* 0x00000005ff007e24 */ /* 0x002fca000f8e00ff */
[----:B------:R2:W-:Y:S01]  /*3b20*/  @P0 ATOMS.AND RZ, [UR4+0x18], R0 ;  /* 0x00001800ffff098c */ /* 0x0005e2000a800004 */
[----:B------:R-:W-:Y:S05]  /*3b30*/  BRA `(.L_x_65) ;  /* 0x0000000000147947 */ /* 0x000fea0003800000 */
.L_x_64:
[----:B------:R-:W-:Y:S02]  /*3b40*/  MOV R2, 0x3b60 ;  /* 0x00003b6000027802 */ /* 0x000fe40000000f00 */
[----:B---3-5:R-:W-:Y:S05]  /*3b50*/  CALL.REL.NOINC `($__internal_0_$__cuda_sm10x_tcgen05_guardrail_trap_col_being_dealloced_not_returned_by_alloc) ;  /* 0x0000005c00bc7944 */ /* 0x028fea0003c00000 */
[----:B------:R-:W-:Y:S05]  /*3b60*/  BRA `(.L_x_65) ;  /* 0x0000000000087947 */ /* 0x000fea0003800000 */
.L_x_63:
[----:B------:R-:W-:Y:S02]  /*3b70*/  MOV R2, 0x3b90 ;  /* 0x00003b9000027802 */ /* 0x000fe40000000f00 */
[----:B---3-5:R-:W-:Y:S05]  /*3b80*/  CALL.REL.NOINC `($__internal_2_$__cuda_sm10x_tcgen05_guardrail_trap_unallocated_columns_being_dealloced) ;  /* 0x0000005c00c87944 */ /* 0x028fea0003c00000 */
.L_x_65:
[----:B------:R-:W-:Y:S01]  /*3b90*/  NOP ;  /* 0x0000000000007918 */ /* 0x000fe20000000000 */
[----:B------:R-:W-:Y:S05]  /*3ba0*/  EXIT ;  /* 0x000000000000794d */ /* 0x000fea0003800000 */
.L_x_47:
[----:B------:R-:W-:-:S09]  /*3bb0*/  UISETP.NE.OR UP2, UPT, UR8, 0x3, !UP2 ;  /* 0x000000030800788c */ /* 0x000fd2000d745670 */
[----:B------:R-:W-:Y:S05]  /*3bc0*/  BRA.U UP2, `(.L_x_66) ;  /* 0x0000001102087547 */ /* 0x000fea000b800000 */
[----:B------:R-:W1:Y:S01]  /*3bd0*/  LDC R0, c[0x0][0xb30] ;  /* 0x0002cc00ff007b82 */ /* 0x000e620000000800 */
[----:B------:R-:W2:Y:S01]  /*3be0*/  LDCU.64 UR8, c[0x0][0x888] ;  /* 0x00011100ff0877ac */ /* 0x000ea20008000a00 */
[----:B------:R-:W-:Y:S02]  /*3bf0*/  HFMA2 R27, -RZ, RZ, 0, 0 ;  /* 0x00000000ff1b7431 */ /* 0x000fe400000001ff */
[----:B------:R-:W-:Y:S01]  /*3c00*/  IMAD.MOV.U32 R29, RZ, RZ, 0x1 ;  /* 0x00000001ff1d7424 */ /* 0x000fe200078e00ff */
[----:B------:R-:W-:Y:S01]  /*3c10*/  MOV R25, 0x2000 ;  /* 0x0000200000197802 */ /* 0x000fe20000000f00 */
[----:B------:R-:W4:Y:S01]  /*3c20*/  LDCU.64 UR4, c[0x0][0x890] ;  /* 0x00011200ff0477ac */ /* 0x000f220008000a00 */
[----:B------:R-:W-:Y:S01]  /*3c30*/  IMAD.MOV.U32 R28, RZ, RZ, RZ ;  /* 0x000000ffff1c7224 */ /* 0x000fe200078e00ff */
[----:B------:R-:W3:Y:S01]  /*3c40*/  LDC R24, c[0x0][0x370] ;  /* 0x0000dc00ff187b82 */ /* 0x000ee20000000800 */
[----:B------:R-:W-:Y:S01]  /*3c50*/  UMOV UR7, 0x400 ;  /* 0x0000040000077882 */ /* 0x000fe20000000000 */
[----:B------:R-:W-:-:S02]  /*3c60*/  UPLOP3.LUT UP1, UPT, UPT, UPT, UPT, 0x40, 0x4 ;  /* 0x000000000004789c */ /* 0x000fc40003f2e870 */
[----:B------:R-:W-:-:S04]  /*3c70*/  ULEA UR7, UR37, UR7, 0x18 ;  /* 0x0000000725077291 */ /* 0x000fc8000f8ec0ff */
[----:B------:R-:W3:Y:S01]  /*3c80*/  LDC R3, c[0x0][0xb0c] ;  /* 0x0002c300ff037b82 */ /* 0x000ee20000000800 */
[----:B------:R-:W-:Y:S02]  /*3c90*/  UIADD3 UR13, UPT, UPT, UR7, 0x48, URZ ;  /* 0x00000048070d7890 */ /* 0x000fe4000fffe0ff */
[----:B--2---:R-:W-:Y:S02]  /*3ca0*/  UISETP.NE.U32.AND UP2, UPT, UR8, URZ, UPT ;  /* 0x000000ff0800728c */ /* 0x004fe4000bf45070 */
[----:B------:R-:W-:Y:S02]  /*3cb0*/  UIADD3 UR33, UPT, UPT, UR7, 0x30, URZ ;  /* 0x0000003007217890 */ /* 0x000fe4000fffe0ff */
[----:B----4-:R-:W-:Y:S01]  /*3cc0*/  UISETP.NE.U32.AND UP3, UPT, UR4, URZ, UPT ;  /* 0x000000ff0400728c */ /* 0x010fe2000bf65070 */
[----:B------:R-:W2:Y:S01]  /*3cd0*/  LDC R18, c[0x0][0xb20] ;  /* 0x0002c800ff127b82 */ /* 0x000ea20000000800 */
[----:B-1----:R-:W-:Y:S01]  /*3ce0*/  ISETP.NE.AND P1, PT, R0, 0x1, PT ;  /* 0x000000010000780c */ /* 0x002fe20003f25270 */
[----:B------:R-:W-:-:S02]  /*3cf0*/  UISETP.NE.AND.EX UP2, UPT, UR9, URZ, UPT, UP2 ;  /* 0x000000ff0900728c */ /* 0x000fc4000bf45320 */
[----:B------:R-:W-:Y:S02]  /*3d00*/  UIADD3 UR25, UPT, UPT, UR7, 0x38, URZ ;  /* 0x0000003807197890 */ /* 0x000fe4000fffe0ff */
[----:B------:R-:W-:Y:S02]  /*3d10*/  UIADD3 UR17, UPT, UPT, UR7, 0x40, URZ ;  /* 0x0000004007117890 */ /* 0x000fe4000fffe0ff */
[----:B------:R-:W1:Y:S01]  /*3d20*/  LDC.64 R30, c[0x0][0x348] ;  /* 0x0000d200ff1e7b82 */ /* 0x000e620000000a00 */
[----:B------:R-:W-:Y:S02]  /*3d30*/  UPRMT UR13, UR37, 0x654, UR13 ;  /* 0x00000654250d7896 */ /* 0x000fe4000800000d */
[----:B------:R-:W-:-:S05]  /*3d40*/  UISETP.NE.AND.EX UP3, UPT, UR5, URZ, UPT, UP3 ;  /* 0x000000ff0500728c */ /* 0x000fca000bf65330 */
[----:B------:R-:W4:Y:S08]  /*3d50*/  LDC.64 R16, c[0x0][0xb10] ;  /* 0x0002c400ff107b82 */ /* 0x000f300000000a00 */
[----:B------:R-:W1:Y:S08]  /*3d60*/  LDC.64 R6, c[0x0][0xb18] ;  /* 0x0002c600ff067b82 */ /* 0x000e700000000a00 */
[----:B------:R-:W1:Y:S08]  /*3d70*/  LDC.64 R4, c[0x0][0xb28] ;  /* 0x0002ca00ff047b82 */ /* 0x000e700000000a00 */
[----:B--23--:R-:W1:Y:S02]  /*3d80*/  LDC R19, c[0x0][0x374] ;  /* 0x0000dd00ff137b82 */ /* 0x00ce640000000800 */
.L_x_77:
[C---:B------:R-:W-:Y:S02]  /*3d90*/  LEA R0, R28.reuse, UR7, 0x3 ;  /* 0x000000071c007c11 */ /* 0x040fe4000f8e18ff */
[----:B------:R-:W-:Y:S02]  /*3da0*/  SHF.L.U32 R2, R27, 0x1f, RZ ;  /* 0x0000001f1b027819 */ /* 0x000fe400000006ff */
[----:B------:R-:W-:Y:S02]  /*3db0*/  LEA R20, R28, UR7, 0x4 ;  /* 0x000000071c147c11 */ /* 0x000fe4000f8e20ff */
[----:B--2---:R-:W2:Y:S02]  /*3dc0*/  SYNCS.PHASECHK.TRANS64.TRYWAIT P0, [R0+URZ+0x80], R2 ;  /* 0x00008002000075a7 */ /* 0x004ea400080011ff */
[----:B--2---:R-:W-:Y:S05]  /*3dd0*/  @!P0 BRA `(.L_x_67) ;  /* 0x0000005400cc8947 */ /* 0x004fea0003800000 */
.L_x_155:
[----:B------:R-:W-:Y:S01]  /*3de0*/  ISETP.GE.AND P0, PT, R40, 0x1, PT ;  /* 0x000000012800780c */ /* 0x000fe20003f06270 */
[----:B------:R-:W3:Y:S01]  /*3df0*/  LDS.128 R20, [R20+0x110] ;  /* 0x0001100014147984 */ /* 0x000ee20000000c00 */
[----:B--2---:R-:W-:Y:S01]  /*3e00*/  VIADD R0, R0, 0x90 ;  /* 0x0000009000007836 */ /* 0x004fe20000000000 */
[----:B------:R-:W-:Y:S01]  /*3e10*/  @!PT LDS RZ, [RZ] ;  /* 0x00000000fffff984 */ /* 0x000fe20000000800 */
[----:B------:R-:W-:Y:S01]  /*3e20*/  @!PT LDS RZ, [RZ] ;  /* 0x00000000fffff984 */ /* 0x000fe20000000800 */
[----:B------:R-:W-:Y:S01]  /*3e30*/  @!PT LDS RZ, [RZ] ;  /* 0x00000000fffff984 */ /* 0x000fe20000000800 */
[----:B------:R-:W-:Y:S01]  /*3e40*/  @!PT LDS RZ, [RZ] ;  /* 0x00000000fffff984 */ /* 0x000fe20000000800 */
[----:B------:R2:W-:Y:S06]  /*3e50*/  MEMBAR.ALL.CTA ;  /* 0x0000000000007992 */ /* 0x0005ec0000008000 */
[----:B--2---:R-:W2:Y:S01]  /*3e60*/  FENCE.VIEW.ASYNC.S ;  /* 0x00000000000073c6 */ /* 0x004ea20000000000 */
[----:B------:R-:W-:Y:S04]  /*3e70*/  PRMT R0, RZ, 0x654, R0 ;  /* 0x00000654ff007816 */ /* 0x000fe80000000000 */
[----:B--2---:R2:W-:Y:S01]  /*3e80*/  SYNCS.ARRIVE.TRANS64.RED.A1T0 RZ, [R0+URZ], RZ ;  /* 0x000000ff00ff79a7 */ /* 0x0045e200081004ff */
[----:B---3--:R-:W-:Y:S11]  /*3e90*/  LOP3.LUT P3, RZ, R22, 0x1, RZ, 0xc0, !PT ;  /* 0x0000000116ff7812 */ /* 0x008ff6000786c0ff */
[----:B------:R-:W-:Y:S02]  /*3ea0*/  @!UPT UIADD3 URZ, UPT, UPT, URZ, URZ, URZ ;  /* 0x000000fffffff290 */ /* 0x000fe4000fffe0ff */
[----:B------:R-:W-:Y:S02]  /*3eb0*/  @P3 MOV R11, R20 ;  /* 0x00000014000b3202 */ /* 0x000fe40000000f00 */
[----:B------:R-:W-:Y:S01]  /*3ec0*/  @P3 LOP3.LUT R10, R21, 0xffff, RZ, 0xc0, !PT ;  /* 0x0000ffff150a3812 */ /* 0x000fe200078ec0ff */
[----:B--2---:R-:W-:Y:S06]  /*3ed0*/  @!P0 BRA `(.L_x_68) ;  /* 0x0000000000a48947 */ /* 0x004fec0003800000 */
[-C--:B-1----:R-:W-:Y:S01]  /*3ee0*/  IMAD.HI.U32 R0, R19, R7.reuse, RZ ;  /* 0x0000000713007227 */ /* 0x082fe200078e00ff */
[----:B------:R-:W-:Y:S02]  /*3ef0*/  ISETP.NE.AND P0, PT, R6, 0x1, PT ;  /* 0x000000010600780c */ /* 0x000fe40003f05270 */
[----:B------:R-:W-:Y:S01]  /*3f00*/  ISETP.NE.AND P2, PT, R40, 0x1, PT ;  /* 0x000000012800780c */ /* 0x000fe20003f45270 */
[----:B----4-:R-:W-:Y:S01]  /*3f10*/  IMAD.HI.U32 R9, R24, R16, RZ ;  /* 0x0000001018097227 */ /* 0x010fe200078e00ff */
[----:B------:R-:W-:Y:S02]  /*3f20*/  SHF.R.U32.HI R0, RZ, R18, R0 ;  /* 0x00000012ff007219 */ /* 0x000fe40000011600 */
[----:B------:R-:W-:Y:S01]  /*3f30*/  ISETP.NE.AND P4, PT, R3, 0x1, PT ;  /* 0x000000010300780c */ /* 0x000fe20003f85270 */
[----:B------:R-:W-:Y:S01]  /*3f40*/  IMAD.HI.U32 R13, R10, R7, RZ ;  /* 0x000000070a0d7227 */ /* 0x000fe200078e00ff */
[----:B------:R-:W-:Y:S02]  /*3f50*/  SHF.R.U32.HI R9, RZ, R17, R9 ;  /* 0x00000011ff097219 */ /* 0x000fe40000011609 */
[----:B------:R-:W-:Y:S01]  /*3f60*/  SEL R0, R19, R0, !P0 ;  /* 0x0000000013007207 */ /* 0x000fe20004000000 */
[----:B------:R-:W-:Y:S01]  /*3f70*/  IMAD.HI.U32 R12, R11, R16, RZ ;  /* 0x000000100b0c7227 */ /* 0x000fe200078e00ff */
[----:B------:R-:W-:Y:S03]  /*3f80*/  SEL R9, R24, R9, !P4 ;  /* 0x0000000918097207 */ /* 0x000fe60006000000 */
[-C--:B------:R-:W-:Y:S01]  /*3f90*/  IMAD.HI.U32 R8, R0, R4.reuse, RZ ;  /* 0x0000000400087227 */ /* 0x080fe200078e00ff */
[----:B------:R-:W-:Y:S03]  /*3fa0*/  SHF.R.U32.HI R12, RZ, R17, R12 ;  /* 0x00000011ff0c7219 */ /* 0x000fe6000001160c */
[----:B------:R-:W-:Y:S01]  /*3fb0*/  IMAD.HI.U32 R2, R9, R4, RZ ;  /* 0x0000000409027227 */ /* 0x000fe200078e00ff */
[-C--:B------:R-:W-:Y:S02]  /*3fc0*/  @P2 SHF.R.U32.HI R0, RZ, R5.reuse, R8 ;  /* 0x00000005ff002219 */ /* 0x080fe40000011608 */
[----:B------:R-:W-:Y:S02]  /*3fd0*/  SHF.R.U32.HI R8, RZ, R18, R13 ;  /* 0x00000012ff087219 */ /* 0x000fe4000001160d */
[----:B------:R-:W-:Y:S01]  /*3fe0*/  @P2 SHF.R.U32.HI R9, RZ, R5, R2 ;  /* 0x00000005ff092219 */ /* 0x000fe20000011602 */
[----:B------:R-:W-:Y:S01]  /*3ff0*/  IMAD R0, R40, R0, RZ ;  /* 0x0000000028007224 */ /* 0x000fe200078e02ff */
[----:B------:R-:W-:Y:S02]  /*4000*/  SEL R8, R10, R8, !P0 ;  /* 0x000000080a087207 */ /* 0x000fe40004000000 */
[----:B------:R-:W-:Y:S01]  /*4010*/  SEL R2, R11, R12, !P4 ;  /* 0x0000000c0b027207 */ /* 0x000fe20006000000 */
[----:B------:R-:W-:Y:S01]  /*4020*/  IMAD R12, R40, R9, RZ ;  /* 0x00000009280c7224 */ /* 0x000fe200078e02ff */
[C---:B------:R-:W-:Y:S01]  /*4030*/  ISETP.GE.AND P0, PT, R8.reuse, R0, PT ;  /* 0x000000000800720c */ /* 0x040fe20003f06270 */
[----:B------:R-:W-:Y:S03]  /*4040*/  IMAD.HI.U32 R0, R8, R4, RZ ;  /* 0x0000000408007227 */ /* 0x000fe600078e00ff */
[----:B------:R-:W-:Y:S02]  /*4050*/  ISETP.GE.OR P0, PT, R2, R12, P0 ;  /* 0x0000000c0200720c */ /* 0x000fe40000706670 */
[-C--:B------:R-:W-:Y:S04]  /*4060*/  SHF.R.U32.HI R0, RZ, R5.reuse, R0 ;  /* 0x00000005ff007219 */ /* 0x080fe80000011600 */
[----:B------:R-:W-:Y:S05]  /*4070*/  SEL R13, R8, R0, !P2 ;  /* 0x00000000080d7207 */ /* 0x000fea0005000000 */
[----:B------:R-:W-:Y:S02]  /*4080*/  IMAD.MOV R12, RZ, RZ, -R13 ;  /* 0x000000ffff0c7224 */ /* 0x000fe400078e0a0d */
[----:B------:R-:W-:Y:S04]  /*4090*/  @!P0 IMAD.HI.U32 R0, R2, R4, RZ ;  /* 0x0000000402008227 */ /* 0x000fe800078e00ff */
[----:B------:R-:W-:Y:S01]  /*40a0*/  IMAD R12, R40, R12, R8 ;  /* 0x0000000c280c7224 */ /* 0x000fe200078e0208 */
[----:B------:R-:W-:Y:S04]  /*40b0*/  @!P0 SHF.R.U32.HI R0, RZ, R5, R0 ;  /* 0x00000005ff008219 */ /* 0x000fe80000011600 */
[----:B------:R-:W-:Y:S04]  /*40c0*/  @!P0 SEL R0, R2, R0, !P2 ;  /* 0x0000000002008207 */ /* 0x000fe80005000000 */
[----:B------:R-:W-:Y:S01]  /*40d0*/  @!P0 IADD3 R13, PT, PT, R13, -R0, RZ ;  /* 0x800000000d0d8210 */ /* 0x000fe20007ffe0ff */
[----:B------:R-:W-:Y:S01]  /*40e0*/  @!P0 IMAD R0, R9, R12, R0 ;  /* 0x0000000c09008224 */ /* 0x000fe200078e0200 */
[----:B------:R-:W-:Y:S01]  /*40f0*/  IADD3 R9, PT, PT, -R8, RZ, RZ ;  /* 0x000000ff08097210 */ /* 0x000fe20007ffe1ff */
[--C-:B------:R-:W-:Y:S02]  /*4100*/  IMAD.MOV R12, RZ, RZ, -R2.reuse ;  /* 0x000000ffff0c7224 */ /* 0x100fe400078e0a02 */
[----:B------:R-:W-:Y:S02]  /*4110*/  @!P0 IMAD R8, R13, R40, R2 ;  /* 0x000000280d088224 */ /* 0x000fe400078e0202 */
[----:B------:R-:W-:Y:S02]  /*4120*/  @!P0 IMAD.MOV.U32 R2, RZ, RZ, R0 ;  /* 0x000000ffff028224 */ /* 0x000fe400078e0000 */
[----:B------:R-:W-:Y:S02]  /*4130*/  IMAD R11, R3, R12, R11 ;  /* 0x0000000c030b7224 */ /* 0x000fe400078e020b */
[----:B------:R-:W-:Y:S02]  /*4140*/  IMAD R10, R6, R9, R10 ;  /* 0x00000009060a7224 */ /* 0x000fe400078e020a */
[----:B------:R-:W-:Y:S02]  /*4150*/  IMAD R11, R2, R3, R11 ;  /* 0x00000003020b7224 */ /* 0x000fe400078e020b */
[----:B------:R-:W-:Y:S02]  /*4160*/  IMAD R10, R8, R6, R10 ;  /* 0x00000006080a7224 */ /* 0x000fe400078e020a */
.L_x_68:
[----:B------:R-:W-:Y:S05]  /*4170*/  BRA.U UP1, `(.L_x_69) ;  /* 0x0000000101107547 */ /* 0x000fea000b800000 */
[----:B------:R-:W-:Y:S04]  /*4180*/  MOV R2, UR6 ;  /* 0x0000000600027c02 */ /* 0x000fe80008000f00 */
[----:B------:R-:W-:Y:S04]  /*4190*/  SHF.L.U32 R2, R2, 0x1f, RZ ;  /* 0x0000001f02027819 */ /* 0x000fe800000006ff */
[----:B------:R-:W2:Y:S02]  /*41a0*/  SYNCS.PHASECHK.TRANS64.TRYWAIT P0, [UR7+0x78], R2 ;  /* 0x00007802ff0075a7 */ /* 0x000ea40008001107 */
[----:B--2---:R-:W-:Y:S05]  /*41b0*/  @!P0 BRA `(.L_x_70) ;  /* 0x0000005000e88947 */ /* 0x004fea0003800000 */
.L_x_69:
[----:B------:R-:W-:Y:S02]  /*41c0*/  R2UR UR35, R15 ;  /* 0x000000000f2372ca */ /* 0x000fe400000e0000 */
[----:B------:R-:W-:Y:S02]  /*41d0*/  R2UR UR34, R14 ;  /* 0x000000000e2272ca */ /* 0x000fe400000e0000 */
[----:B------:R-:W-:Y:S02]  /*41e0*/  ISETP.NE.U32.AND P2, PT, RZ, UR4, PT ;  /* 0x00000004ff007c0c */ /* 0x000fe4000bf45070 */
[----:B------:R-:W-:Y:S02]  /*41f0*/  SHF.L.U32 R14, R29, 0x1f, RZ ;  /* 0x0000001f1d0e7819 */ /* 0x000fe400000006ff */
[----:B------:R-:W-:Y:S05]  /*4200*/  ISETP.NE.AND.EX P2, PT, RZ, UR5, PT, P2 ;  /* 0x00000005ff007c0c */ /* 0x000fea000bf45320 */
[----:B------:R-:W-:Y:S02]  /*4210*/  USHF.L.U32 UR35, UR35, 0x7, URZ ;  /* 0x0000000723237899 */ /* 0x000fe400080006ff */
[----:B------:R-:W-:Y:S01]  /*4220*/  USHF.L.U32 UR34, UR34, 0x7, URZ ;  /* 0x0000000722227899 */ /* 0x000fe200080006ff */
[----:B------:R-:W-:Y:S11]  /*4230*/  BRA.U !UP3, `(.L_x_71) ;  /* 0x000000010b347547 */ /* 0x000ff6000b800000 */
[----:B------:R-:W-:Y:S01]  /*4240*/  UPLOP3.LUT UP0, UPT, UPT, UPT, UP2, 0x80, 0x8 ;  /* 0x000000000008789c */ /* 0x000fe20003f0f020 */
[----:B--2---:R-:W-:Y:S02]  /*4250*/  HFMA2 R0, -RZ, RZ, 0, 5.9604644775390625e-08 ;  /* 0x00000001ff007431 */ /* 0x004fe400000001ff */
[----:B------:R-:W-:Y:S03]  /*4260*/  IMAD.MOV.U32 R88, RZ, RZ, 0x1 ;  /* 0x00000001ff587424 */ /* 0x000fe600078e00ff */
[----:B------:R-:W-:Y:S05]  /*4270*/  PLOP3.LUT P0, PT, PT, PT, UP0, 0x80, 0x8 ;  /* 0x000000000008781c */ /* 0x000fea0003f0f008 */
[----:B------:R-:W2:Y:S01]  /*4280*/  @UP0 LDCU.64 UR10, c[0x0][0x888] ;  /* 0x00011100ff0a07ac */ /* 0x000ea20008000a00 */
[----:B------:R-:W-:Y:S07]  /*4290*/  @UP0 UIMAD UR8, UR36, UR4, URZ ;  /* 0x00000004240802a4 */ /* 0x000fee000f8e02ff */
[----:B------:R-:W-:Y:S01]  /*42a0*/  @!P0 PRMT R88, R0, 0x7610, R88 ;  /* 0x0000761000588816 */ /* 0x000fe20000000058 */
[----:B--2---:R-:W-:Y:S03]  /*42b0*/  @UP0 UIMAD.WIDE UR10, UR8, 0x4, UR10 ;  /* 0x00000004080a08a5 */ /* 0x004fe6000f8e020a */
[----:B------:R-:W2:Y:S03]  /*42c0*/  @!UP0 LDCU UR8, c[0x0][0x880] ;  /* 0x00011000ff0887ac */ /* 0x000ea60008000800 */
[----:B------:R-:W-:Y:S01]  /*42d0*/  IMAD.U32 R8, RZ, RZ, UR10 ;  /* 0x0000000aff087e24 */ /* 0x000fe2000f8e00ff */
[----:B------:R-:W-:Y:S05]  /*42e0*/  MOV R9, UR11 ;  /* 0x0000000b00097c02 */ /* 0x000fea0008000f00 */
[----:B-----5:R3:W5:Y:S02]  /*42f0*/  @P0 LDG.E R49, desc[UR46][R8.64] ;  /* 0x0000002e08310981 */ /* 0x020764000c1e1900 */
[----:B--23--:R-:W-:Y:S07]  /*4300*/  @!P0 IMAD.U32 R49, RZ, RZ, UR8 ;  /* 0x00000008ff318e24 */ /* 0x00cfee000f8e00ff */
.L_x_71:
[----:B-----5:R-:W-:Y:S01]  /*4310*/  @!P2 FSETP.EQ.AND P0, PT, R49, RZ, PT ;  /* 0x000000ff3100a20b */ /* 0x020fe20003f02000 */
[----:B------:R-:W-:Y:S01]  /*4320*/  @!UPT UIADD3 URZ, UPT, UPT, URZ, URZ, URZ ;  /* 0x000000fffffff290 */ /* 0x000fe2000fffe0ff */
[----:B------:R-:W-:Y:S11]  /*4330*/  @!P2 BRA `(.L_x_72) ;  /* 0x000000000014a947 */ /* 0x000ff60003800000 */
[----:B------:R-:W-:Y:S02]  /*4340*/  LOP3.LUT P2, RZ, R88, 0xff, RZ, 0xc0, !PT ;  /* 0x000000ff58ff7812 */ /* 0x000fe4000784c0ff */
[----:B------:R-:W-:Y:S04]  /*4350*/  PLOP3.LUT P0, PT, PT, PT, UP0, 0x80, 0x8 ;  /* 0x000000000008781c */ /* 0x000fe80003f0f008 */
[----:B------:R-:W-:Y:S07]  /*4360*/  PLOP3.LUT P0, PT, P0, PT, PT, 0x8, 0x80 ;  /* 0x000000000080781c */ /* 0x000fee000070e170 */
[----:B------:R-:W-:Y:S11]  /*4370*/  @P2 FSETP.EQ.AND P0, PT, R49, RZ, PT ;  /* 0x000000ff3100220b */ /* 0x000ff60003f02000 */
[----:B------:R-:W-:Y:S02]  /*4380*/  @!UPT UIADD3 URZ, UPT, UPT, URZ, URZ, URZ ;  /* 0x000000fffffff290 */ /* 0x000fe4000fffe0ff */
.L_x_72:
[----:B------:R-:W3:Y:S01]  /*4390*/  SYNCS.PHASECHK.TRANS64.TRYWAIT P2, [UR7+0x50], R14 ;  /* 0x0000500eff0075a7 */ /* 0x000ee20008041107 */
[----:B------:R-:W-:Y:S04]  /*43a0*/  ELECT P4, URZ, PT ;  /* 0x0000000000ff782f */ /* 0x000fe80003880000 */
[----:B------:R-:W-:Y:S11]  /*43b0*/  PLOP3.LUT P4, PT, P0, P4, PT, 0xf2, 0x2f ;  /* 0x00000000002f781c */ /* 0x000ff60000789e72 */
[----:B------:R-:W-:Y:S02]  /*43c0*/  @!UPT UIADD3 URZ, UPT, UPT, URZ, URZ, URZ ;  /* 0x000000fffffff290 */ /* 0x000fe4000fffe0ff */
[----:B-1----:R-:W-:Y:S05]  /*43d0*/  @!P4 IADD3 R8, P0, PT, R30, 0x580, RZ ;  /* 0x000005801e08c810 */ /* 0x002fea0007f1e0ff */
[----:B--2---:R-:W-:Y:S01]  /*43e0*/  @!P4 IMAD.X R2, RZ, RZ, R31, P0 ;  /* 0x000000ffff02c224 */ /* 0x004fe200000e061f */
[----:B---3--:R-:W-:Y:S07]  /*43f0*/  @!P2 BRA `(.L_x_73) ;  /* 0x000000500070a947 */ /* 0x008fee0003800000 */
.L_x_158:
[----:B------:R-:W-:Y:S01]  /*4400*/  @!P4 R2UR UR8, R2 ;  /* 0x000000000208c2ca */ /* 0x000fe200000e0000 */
[----:B------:R-:W-:Y:S01]  /*4410*/  VOTEU.ALL UP1, P4 ;  /* 0x0000000000ff7886 */ /* 0x000fe20002020000 */
[----:B------:R-:W-:Y:S01]  /*4420*/  @!P4 R2UR UR9, R8 ;  /* 0x000000000809c2ca */ /* 0x000fe200000e0000 */
[----:B-1----:R-:W-:Y:S01]  /*4430*/  @!P4 IMAD.MOV.U32 R0, RZ, RZ, 0x2000 ;  /* 0x00002000ff00c424 */ /* 0x002fe200078e00ff */
[----:B------:R-:W-:Y:S01]  /*4440*/  UMOV UR10, 0x0 ;  /* 0x00000000000a7882 */ /* 0x000fe20000000000 */
[----:B------:R-:W-:Y:S01]  /*4450*/  UMOV UR11, 0x10000000 ;  /* 0x10000000000b7882 */ /* 0x000fe20000000000 */
[----:B------:R-:W-:Y:S01]  /*4460*/  @!UP1 UIADD3 UR32, UPT, UPT, UR7, 0x200, URZ ;  /* 0x0000020007209890 */ /* 0x000fe2000fffe0ff */
[----:B------:R-:W-:Y:S06]  /*4470*/  VOTEU.ALL UP1, P4 ;  /* 0x0000000000ff7886 */ /* 0x000fec0002020000 */
[----:B------:R-:W-:Y:S01]  /*4480*/  IMAD.U32 R9, RZ, RZ, UR8 ;  /* 0x00000008ff097e24 */ /* 0x000fe2000f8e00ff */
[----:B------:R-:W-:Y:S01]  /*4490*/  UPRMT UR8, UR37, 0x654, UR33 ;  /* 0x0000065425087896 */ /* 0x000fe20008000021 */
[----:B------:R-:W-:Y:S03]  /*44a0*/  IMAD.U32 R8, RZ, RZ, UR9 ;  /* 0x00000009ff087e24 */ /* 0x000fe6000f8e00ff */
[----:B------:R-:W-:Y:S02]  /*44b0*/  @!P4 R2UR UR15, R9 ;  /* 0x00000000090fc2ca */ /* 0x000fe400000e0000 */
[----:B------:R-:W-:Y:S02]  /*44c0*/  @!P4 R2UR UR14, R8 ;  /* 0x00000000080ec2ca */ /* 0x000fe400000e0000 */
[----:B------:R-:W-:Y:S05]  /*44d0*/  @!P4 IADD3 R8, P0, PT, R30, 0x580, RZ ;  /* 0x000005801e08c810 */ /* 0x000fea0007f1e0ff */
[----:B------:R-:W-:Y:S06]  /*44e0*/  @!P4 IMAD.X R2, RZ, RZ, R31, P0 ;  /* 0x000000ffff02c224 */ /* 0x000fec00000e061f */
[----:B------:R1:W-:Y:S01]  /*44f0*/  @!UP1 UTMALDG.3D [UR32], [UR14], desc[UR10] ;  /* 0x00000a200e0095b4 */ /* 0x0003e20008011000 */
[----:B------:R1:W-:Y:S01]  /*4500*/  @!P4 SYNCS.ARRIVE.TRANS64.RED.A0TR RZ, [UR7+0x30], R0 ;  /* 0x00003000ffffc9a7 */ /* 0x0003e20008300407 */
[----:B------:R-:W-:Y:S01]  /*4510*/  SYNCS.ARRIVE.TRANS64.RED.A1T0 RZ, [UR8], RZ ;  /* 0x000000ffffff79a7 */ /* 0x000fe20008100408 */
[----:B------:R-:W2:Y:S02]  /*4520*/  SYNCS.PHASECHK.TRANS64.TRYWAIT P2, [UR7+0x58], R14 ;  /* 0x0000580eff0075a7 */ /* 0x000ea40008041107 */
[----:B-12---:R-:W-:Y:S05]  /*4530*/  @!P2 BRA `(.L_x_74) ;  /* 0x000000500038a947 */ /* 0x006fea0003800000 */
.L_x_160:
[----:B------:R-:W-:Y:S01]  /*4540*/  @!P4 R2UR UR8, R2 ;  /* 0x000000000208c2ca */ /* 0x000fe200000e0000 */
[----:B------:R-:W-:Y:S01]  /*4550*/  VOTEU.ALL UP1, P4 ;  /* 0x0000000000ff7886 */ /* 0x000fe20002020000 */
[----:B------:R-:W-:Y:S01]  /*4560*/  @!P4 R2UR UR9, R8 ;  /* 0x000000000809c2ca */ /* 0x000fe200000e0000 */
[----:B-1----:R-:W-:Y:S01]  /*4570*/  @!P4 IMAD.MOV.U32 R0, RZ, RZ, 0x2000 ;  /* 0x00002000ff00c424 */ /* 0x002fe200078e00ff */
[----:B------:R-:W-:Y:S01]  /*4580*/  UMOV UR10, 0x0 ;  /* 0x00000000000a7882 */ /* 0x000fe20000000000 */
[----:B------:R-:W-:Y:S01]  /*4590*/  UMOV UR11, 0x10000000 ;  /* 0x10000000000b7882 */ /* 0x000fe20000000000 */
[----:B------:R-:W-:Y:S02]  /*45a0*/  @!UP1 UIADD3 UR26, UPT, UPT, UR34, 0x20, URZ ;  /* 0x00000020221a9890 */ /* 0x000fe4000fffe0ff */
[----:B------:R-:W-:Y:S01]  /*45b0*/  @!UP1 UIADD3 UR24, UPT, UPT, UR7, 0x2200, URZ ;  /* 0x0000220007189890 */ /* 0x000fe2000fffe0ff */
[----:B------:R-:W-:Y:S01]  /*45c0*/  VOTEU.ALL UP1, P4 ;  /* 0x0000000000ff7886 */ /* 0x000fe20002020000 */
[----:B------:R-:W-:Y:S01]  /*45d0*/  UMOV UR27, UR35 ;  /* 0x00000023001b7c82 */ /* 0x000fe20008000000 */
[----:B------:R-:W-:Y:S02]  /*45e0*/  UMOV UR28, UR36 ;  /* 0x00000024001c7c82 */ /* 0x000fe40008000000 */
        /* <DEDUP_REMOVED lines=12> */
.L_x_162:
[----:B------:R-:W2:Y:S01]  /*46b0*/  LDC.64 R12, c[0x0][0xb18] ;  /* 0x0002c600ff0c7b82 */ /* 0x000ea20000000a00 */
[----:B------:R-:W-:Y:S01]  /*46c0*/  @!P4 R2UR UR8, R2 ;  /* 0x000000000208c2ca */ /* 0x000fe200000e0000 */
[----:B------:R-:W-:Y:S01]  /*46d0*/  VOTEU.ALL UP1, P4 ;  /* 0x0000000000ff7886 */ /* 0x000fe20002020000 */
[----:B------:R-:W-:Y:S01]  /*46e0*/  @!P4 R2UR UR9, R8 ;  /* 0x000000000809c2ca */ /* 0x000fe200000e0000 */
[----:B-1----:R-:W-:Y:S01]  /*46f0*/  @!P4 IMAD.MOV.U32 R0, RZ, RZ, 0x2000 ;  /* 0x00002000ff00c424 */ /* 0x002fe200078e00ff */
[----:B------:R-:W-:Y:S03]  /*4700*/  UMOV UR10, 0x0 ;  /* 0x00000000000a7882 */ /* 0x000fe60000000000 */
[----:B------:R-:W1:Y:S01]  /*4710*/  @!P1 LDC R2, c[0x0][0xb0c] ;  /* 0x0002c300ff029b82 */ /* 0x000e620000000800 */
[----:B------:R-:W-:Y:S01]  /*4720*/  @!UP1 UIADD3 UR18, UPT, UPT, UR34, 0x40, URZ ;  /* 0x0000004022129890 */ /* 0x000fe2000fffe0ff */
[----:B------:R-:W-:Y:S01]  /*4730*/  @P3 SHF.R.U32.HI R26, RZ, 0x10, R21 ;  /* 0x00000010ff1a3819 */ /* 0x000fe20000011615 */
[----:B------:R-:W-:Y:S01]  /*4740*/  @!UP1 UIADD3 UR16, UPT, UPT, UR7, 0x4200, URZ ;  /* 0x0000420007109890 */ /* 0x000fe2000fffe0ff */
[----:B------:R-:W-:Y:S01]  /*4750*/  VIADD R28, R28, 0x1 ;  /* 0x000000011c1c7836 */ /* 0x000fe20000000000 */
[----:B------:R-:W-:Y:S01]  /*4760*/  VOTEU.ALL UP1, P4 ;  /* 0x0000000000ff7886 */ /* 0x000fe20002020000 */
[----:B------:R-:W-:Y:S01]  /*4770*/  UMOV UR11, 0x10000000 ;  /* 0x10000000000b7882 */ /* 0x000fe20000000000 */
[----:B------:R-:W-:Y:S01]  /*4780*/  UMOV UR19, UR35 ;  /* 0x0000002300137c82 */ /* 0x000fe20008000000 */
[----:B------:R-:W-:Y:S01]  /*4790*/  IMAD.U32 R9, RZ, RZ, UR8 ;  /* 0x00000008ff097e24 */ /* 0x000fe2000f8e00ff */
[----:B------:R-:W-:Y:S01]  /*47a0*/  UMOV UR20, UR36 ;  /* 0x0000002400147c82 */ /* 0x000fe20008000000 */
[----:B------:R-:W-:Y:S01]  /*47b0*/  IMAD.U32 R8, RZ, RZ, UR9 ;  /* 0x00000009ff087e24 */ /* 0x000fe2000f8e00ff */
[----:B------:R-:W-:Y:S02]  /*47c0*/  UPRMT UR8, UR37, 0x654, UR17 ;  /* 0x0000065425087896 */ /* 0x000fe40008000011 */
[----:B------:R-:W-:Y:S02]  /*47d0*/  @!P4 R2UR UR15, R9 ;  /* 0x00000000090fc2ca */ /* 0x000fe400000e0000 */
[----:B------:R-:W-:Y:S02]  /*47e0*/  @!P4 R2UR UR14, R8 ;  /* 0x00000000080ec2ca */ /* 0x000fe400000e0000 */
[----:B------:R-:W3:Y:S11]  /*47f0*/  LDC.64 R8, c[0x0][0xb10] ;  /* 0x0002c400ff087b82 */ /* 0x000ef60000000a00 */
[----:B------:R1:W-:Y:S01]  /*4800*/  @!UP1 UTMALDG.3D [UR16], [UR14], desc[UR10] ;  /* 0x00000a100e0095b4 */ /* 0x0003e20008011000 */
[----:B------:R5:W-:Y:S01]  /*4810*/  @!P4 SYNCS.ARRIVE.TRANS64.RED.A0TR RZ, [UR7+0x40], R0 ;  /* 0x00004000ffffc9a7 */ /* 0x000be20008300407 */
[C---:B---3--:R-:W-:Y:S01]  /*4820*/  @!P1 IMAD.HI.U32 R8, R11.reuse, R8, RZ ;  /* 0x000000080b089227 */ /* 0x048fe200078e00ff */
[----:B--2---:R-:W-:Y:S02]  /*4830*/  @!P1 ISETP.NE.AND P0, PT, R12, 0x1, PT ;  /* 0x000000010c00980c */ /* 0x004fe40003f05270 */
[----:B-1----:R-:W-:Y:S01]  /*4840*/  @!P1 ISETP.NE.AND P2, PT, R2, 0x1, PT ;  /* 0x000000010200980c */ /* 0x002fe20003f45270 */
[----:B------:R-:W-:Y:S01]  /*4850*/  SYNCS.ARRIVE.TRANS64.RED.A1T0 RZ, [UR8], RZ ;  /* 0x000000ffffff79a7 */ /* 0x000fe20008100408 */
[C---:B------:R-:W-:Y:S01]  /*4860*/  @!P1 IMAD.HI.U32 R13, R10.reuse, R13, RZ ;  /* 0x0000000d0a0d9227 */ /* 0x040fe200078e00ff */
[----:B------:R-:W-:Y:S04]  /*4870*/  @!P1 SHF.R.U32.HI R8, RZ, R9, R8 ;  /* 0x00000009ff089219 */ /* 0x000fe80000011608 */
[----:B------:R-:W-:Y:S01]  /*4880*/  @!P1 SEL R8, R11, R8, !P2 ;  /* 0x000000080b089207 */ /* 0x000fe20005000000 */
[----:B------:R-:W1:Y:S01]  /*4890*/  SYNCS.PHASECHK.TRANS64.TRYWAIT P5, [UR7+0x68], R14 ;  /* 0x0000680eff0075a7 */ /* 0x000e6200080a1107 */
[----:B-----5:R-:W2:Y:S02]  /*48a0*/  @!P1 LDC R0, c[0x0][0xb20] ;  /* 0x0002c800ff009b82 */ /* 0x020ea40000000800 */
[----:B--2---:R-:W-:Y:S04]  /*48b0*/  @!P1 SHF.R.U32.HI R0, RZ, R0, R13 ;  /* 0x00000000ff009219 */ /* 0x004fe8000001160d */
[----:B------:R-:W-:Y:S05]  /*48c0*/  @!P1 SEL R9, R10, R0, !P0 ;  /* 0x000000000a099207 */ /* 0x000fea0004000000 */
[----:B------:R-:W-:Y:S02]  /*48d0*/  @!P1 IMAD.IADD R0, R9, 0x1, -R8 ;  /* 0x0000000109009824 */ /* 0x000fe400078e0a08 */
[----:B------:R-:W-:Y:S02]  /*48e0*/  @!P1 IMAD.IADD R8, R8, 0x1, -R9 ;  /* 0x0000000108089824 */ /* 0x000fe400078e0a09 */
[----:B------:R-:W-:Y:S02]  /*48f0*/  @!P1 IMAD R11, R0, R2, R11 ;  /* 0x00000002000b9224 */ /* 0x000fe400078e020b */
[----:B------:R-:W-:Y:S01]  /*4900*/  @!P1 IMAD R10, R8, R12, R10 ;  /* 0x0000000c080a9224 */ /* 0x000fe200078e020a */
[----:B-1----:R-:W-:Y:S06]  /*4910*/  @!P5 BRA `(.L_x_76) ;  /* 0x0000004c0070d947 */ /* 0x002fec0003800000 */
.L_x_164:
[----:B------:R-:W-:Y:S01]  /*4920*/  @!P4 IADD3 R2, P0, PT, R30, 0x580, RZ ;  /* 0x000005801e02c810 */ /* 0x000fe20007f1e0ff */
[----:B------:R-:W-:Y:S01]  /*4930*/  VOTEU.ALL UP1, P4 ;  /* 0x0000000000ff7886 */ /* 0x000fe20002020000 */
[----:B------:R-:W-:Y:S01]  /*4940*/  UMOV UR18, 0x0 ;  /* 0x0000000000127882 */ /* 0x000fe20000000000 */
[----:B------:R-:W-:Y:S01]  /*4950*/  UMOV UR19, 0x10000000 ;  /* 0x1000000000137882 */ /* 0x000fe20000000000 */
[----:B------:R-:W-:Y:S01]  /*4960*/  @!P4 R2UR UR9, R2 ;  /* 0x000000000209c2ca */ /* 0x000fe200000e0000 */
[----:B-1----:R-:W-:Y:S01]  /*4970*/  @!P4 IMAD.X R0, RZ, RZ, R31, P0 ;  /* 0x000000ffff00c224 */ /* 0x002fe200000e061f */
[----:B------:R-:W-:Y:S01]  /*4980*/  @!UP1 UIADD3 UR10, UPT, UPT, UR34, 0x60, URZ ;  /* 0x00000060220a9890 */ /* 0x000fe2000fffe0ff */
[----:B------:R-:W-:Y:S01]  /*4990*/  ISETP.NE.AND P0, PT, R28, 0x2, PT ;  /* 0x000000021c00780c */ /* 0x000fe20003f05270 */
[----:B------:R-:W-:Y:S01]  /*49a0*/  UMOV UR11, UR35 ;  /* 0x00000023000b7c82 */ /* 0x000fe20008000000 */
[----:B------:R-:W-:Y:S01]  /*49b0*/  UMOV UR12, UR36 ;  /* 0x00000024000c7c82 */ /* 0x000fe20008000000 */
[----:B------:R-:W-:Y:S01]  /*49c0*/  @!P4 R2UR UR8, R0 ;  /* 0x000000000008c2ca */ /* 0x000fe200000e0000 */
[----:B------:R-:W-:Y:S01]  /*49d0*/  IMAD.IADD R14, R10, 0x1, R86 ;  /* 0x000000010a0e7824 */ /* 0x000fe200078e0256 */
[----:B------:R-:W-:Y:S01]  /*49e0*/  @P3 R2UR UR36, R26 ;  /* 0x000000001a2432ca */ /* 0x000fe200000e0000 */
[----:B------:R-:W-:Y:S01]  /*49f0*/  IMAD.IADD R15, R11, 0x1, R87 ;  /* 0x000000010b0f7824 */ /* 0x000fe200078e0257 */
[----:B------:R-:W-:Y:S02]  /*4a00*/  SEL R0, RZ, 0x1, P0 ;  /* 0x00000001ff007807 */ /* 0x000fe40000000000 */
[----:B------:R-:W-:Y:S01]  /*4a10*/  LOP3.LUT R29, R29, 0x1, RZ, 0x3c, !PT ;  /* 0x000000011d1d7812 */ /* 0x000fe200078e3cff */
[----:B------:R-:W-:Y:S01]  /*4a20*/  IMAD.U32 R8, RZ, RZ, UR9 ;  /* 0x00000009ff087e24 */ /* 0x000fe2000f8e00ff */
[----:B------:R-:W-:Y:S01]  /*4a30*/  @!UP1 UIADD3 UR9, UPT, UPT, UR7, 0x48, URZ ;  /* 0x0000004807099890 */ /* 0x000fe2000fffe0ff */
[----:B------:R-:W-:Y:S02]  /*4a40*/  LOP3.LUT R27, R27, R0, RZ, 0x3c, !PT ;  /* 0x000000001b1b7212 */ /* 0x000fe400078e3cff */
[----:B------:R-:W-:Y:S02]  /*4a50*/  SEL R28, R28, RZ, P0 ;  /* 0x000000ff1c1c7207 */ /* 0x000fe40000000000 */
[----:B------:R-:W-:Y:S01]  /*4a60*/  IMAD.U32 R9, RZ, RZ, UR8 ;  /* 0x00000008ff097e24 */ /* 0x000fe2000f8e00ff */
[----:B------:R-:W-:Y:S01]  /*4a70*/  @!P4 R2UR UR14, R8 ;  /* 0x00000000080ec2ca */ /* 0x000fe200000e0000 */
[----:B------:R-:W-:Y:S01]  /*4a80*/  @!UP1 UIADD3 UR8, UPT, UPT, UR7, 0x6200, URZ ;  /* 0x0000620007089890 */ /* 0x000fe2000fffe0ff */
[----:B------:R-:W-:Y:S02]  /*4a90*/  VOTEU.ALL UP1, P4 ;  /* 0x0000000000ff7886 */ /* 0x000fe40002020000 */
[----:B------:R-:W-:Y:S11]  /*4aa0*/  @!P4 R2UR UR15, R9 ;  /* 0x00000000090fc2ca */ /* 0x000ff600000e0000 */
[----:B------:R-:W-:Y:S02]  /*4ab0*/  @!UPT UIADD3 URZ, UPT, UPT, URZ, URZ, URZ ;  /* 0x000000fffffff290 */ /* 0x000fe4000fffe0ff */
[----:B------:R2:W-:Y:S01]  /*4ac0*/  @!UP1 UTMALDG.3D [UR8], [UR14], desc[UR18] ;  /* 0x000012080e0095b4 */ /* 0x0005e20008011000 */
[----:B------:R2:W-:Y:S01]  /*4ad0*/  @!P4 SYNCS.ARRIVE.TRANS64.RED.A0TR RZ, [UR7+0x48], R25 ;  /* 0x00004819ffffc9a7 */ /* 0x0005e20008300407 */
[----:B------:R-:W-:Y:S01]  /*4ae0*/  UPLOP3.LUT UP1, UPT, UPT, UPT, UPT, 0x80, 0x8 ;  /* 0x000000000008789c */ /* 0x000fe20003f2f070 */
[----:B------:R-:W-:Y:S01]  /*4af0*/  SYNCS.ARRIVE.TRANS64.RED.A1T0 RZ, [UR13], RZ ;  /* 0x000000ffffff79a7 */ /* 0x000fe2000810040d */
[----:B------:R-:W-:Y:S09]  /*4b00*/  @P3 BRA `(.L_x_77) ;  /* 0xfffffff000a03947 */ /* 0x000ff2000383ffff */
[----:B------:R-:W-:-:S04]  /*4b10*/  SHF.L.U32 R2, R29, 0x1f, RZ ;  /* 0x0000001f1d027819 */ /* 0x000fc800000006ff */
[----:B------:R-:W1:Y:S02]  /*4b20*/  SYNCS.PHASECHK.TRANS64.TRYWAIT P0, [UR7+0x50], R2 ;  /* 0x00005002ff0075a7 */ /* 0x000e640008001107 */
[----:B-1----:R-:W-:Y:S05]  /*4b30*/  @!P0 BRA `(.L_x_78) ;  /* 0x0000004c00008947 */ /* 0x002fea0003800000 */
.L_x_166:
[----:B------:R-:W3:Y:S02]  /*4b40*/  SYNCS.PHASECHK.TRANS64.TRYWAIT P0, [UR7+0x58], R2 ;  /* 0x00005802ff0075a7 */ /* 0x000ee40008001107 */
[----:B---3--:R-:W-:Y:S05]  /*4b50*/  @!P0 BRA `(.L_x_79) ;  /* 0x0000004c00108947 */ /* 0x008fea0003800000 */
.L_x_168:
[----:B------:R-:W3:Y:S02]  /*4b60*/  SYNCS.PHASECHK.TRANS64.TRYWAIT P0, [UR7+0x60], R2 ;  /* 0x00006002ff0075a7 */ /* 0x000ee40008001107 */
[----:B---3--:R-:W-:Y:S05]  /*4b70*/  @!P0 BRA `(.L_x_80) ;  /* 0x0000004c00208947 */ /* 0x008fea0003800000 */
.L_x_170:
[----:B-1----:R-:W-:-:S07]  /*4b80*/  MOV R0, UR7 ;  /* 0x0000000700007c02 */ /* 0x002fce0008000f00 */
.L_x_81:
[----:B-1----:R-:W-:-:S04]  /*4b90*/  SHF.L.U32 R2, R29, 0x1f, RZ ;  /* 0x0000001f1d027819 */ /* 0x002fc800000006ff */
[----:B------:R1:W3:Y:S03]  /*4ba0*/  SYNCS.PHASECHK.TRANS64.TRYWAIT P0, [R0+URZ+0x68], R2 ;  /* 0x00006802000075a7 */ /* 0x0002e600080011ff */
[----:B---3--:R-:W-:Y:S05]  /*4bb0*/  @!P0 NANOSLEEP.SYNCS 0x989680 ;  /* 0x009896800000895d */ /* 0x008fea0003900000 */
[----:B------:R-:W3:Y:S02]  /*4bc0*/  @!P0 SYNCS.PHASECHK.TRANS64 P0, [R0+URZ+0x68], R2 ;  /* 0x00006802000085a7 */ /* 0x000ee400080010ff */
[----:B--23--:R-:W-:Y:S05]  /*4bd0*/  @P0 EXIT ;  /* 0x000000000000094d */ /* 0x00cfea0003800000 */
[----:B------:R-:W-:Y:S05]  /*4be0*/  BRA `(.L_x_81) ;  /* 0xfffffffc00e87947 */ /* 0x000fea000383ffff */
.L_x_66:
[----:B------:R-:W-:-:S06]  /*4bf0*/  UISETP.GE.AND UP1, UPT, UR8, 0x4, UPT ;  /* 0x000000040800788c */ /* 0x000fcc000bf26270 */
[----:B------:R-:W-:-:S13]  /*4c00*/  PLOP3.LUT P0, PT, PT, PT, UP1, 0x80, 0x8 ;  /* 0x000000000008781c */ /* 0x000fda0003f0f018 */
[----:B------:R-:W-:Y:S05]  /*4c10*/  @!P0 EXIT ;  /* 0x000000000000894d */ /* 0x000fea0003800000 */
[----:B------:R-:W-:Y:S01]  /*4c20*/  BAR.SYNC.DEFER_BLOCKING 0x6, 0xa0 ;  /* 0x0182800000007b1d */ /* 0x000fe20000010000 */
[C---:B------:R-:W-:Y:S01]  /*4c30*/  IMAD.SHL.U32 R2, R101.reuse, 0x20, RZ ;  /* 0x0000002065027824 */ /* 0x040fe200078e00ff */
[C---:B------:R-:W-:Y:S01]  /*4c40*/  SHF.L.U32 R46, R101.reuse, 0x10, RZ ;  /* 0x00000010652e7819 */ /* 0x040fe200000006ff */
[C---:B------:R-:W-:Y:S01]  /*4c50*/  IMAD.SHL.U32 R100, R101.reuse, 0x4, RZ ;  /* 0x0000000465647824 */ /* 0x040fe200078e00ff */
[C---:B------:R-:W-:Y:S01]  /*4c60*/  LOP3.LUT R102, R101.reuse, 0x60, RZ, 0xc0, !PT ;  /* 0x0000006065667812 */ /* 0x040fe200078ec0ff */
[----:B------:R-:W-:Y:S01]  /*4c70*/  HFMA2 R97, -RZ, RZ, 0, 5.9604644775390625e-08 ;  /* 0x00000001ff617431 */ /* 0x000fe200000001ff */
[----:B------:R-:W-:Y:S02]  /*4c80*/  UMOV UR48, 0x400 ;  /* 0x0000040000307882 */ /* 0x000fe40000000000 */
[----:B------:R-:W1:Y:S01]  /*4c90*/  LDC R91, c[0x0][0x370] ;  /* 0x0000dc00ff5b7b82 */ /* 0x000e620000000800 */
[----:B------:R-:W-:Y:S01]  /*4ca0*/  ULEA UR48, UR37, UR48, 0x18 ;  /* 0x0000003025307291 */ /* 0x000fe2000f8ec0ff */
[----:B------:R-:W-:Y:S01]  /*4cb0*/  LOP3.LUT R3, R2, 0xc0, RZ, 0xc0, !PT ;  /* 0x000000c002037812 */ /* 0x000fe200078ec0ff */
[----:B------:R-:W-:Y:S01]  /*4cc0*/  HFMA2 R95, -RZ, RZ, 0, 0 ;  /* 0x00000000ff5f7431 */ /* 0x000fe200000001ff */
[----:B------:R-:W-:Y:S01]  /*4cd0*/  LOP3.LUT R99, R101, 0x2, RZ, 0xc0, !PT ;  /* 0x0000000265637812 */ /* 0x000fe200078ec0ff */
[----:B------:R-:W-:Y:S01]  /*4ce0*/  UIADD3 UR4, UPT, UPT, UR48, 0x200, URZ ;  /* 0x0000020030047890 */ /* 0x000fe2000fffe0ff */
[----:B------:R-:W-:Y:S01]  /*4cf0*/  LOP3.LUT R100, R3, 0x18, R100, 0xf8, !PT ;  /* 0x0000001803647812 */ /* 0x000fe200078ef864 */
[----:B------:R-:W-:Y:S01]  /*4d00*/  IMAD.MOV.U32 R45, RZ, RZ, RZ ;  /* 0x000000ffff2d7224 */ /* 0x000fe200078e00ff */
[----:B------:R-:W2:Y:S01]  /*4d10*/  LDC R42, c[0x0][0xb0c] ;  /* 0x0002c300ff2a7b82 */ /* 0x000ea20000000800 */
[----:B------:R-:W-:Y:S01]  /*4d20*/  LOP3.LUT R46, R46, 0x600000, RZ, 0xc0, !PT ;  /* 0x006000002e2e7812 */ /* 0x000fe200078ec0ff */
[----:B------:R-:W-:Y:S01]  /*4d30*/  IMAD.MOV.U32 R105, RZ, RZ, RZ ;  /* 0x000000ffff697224 */ /* 0x000fe200078e00ff */
[----:B------:R-:W-:Y:S01]  /*4d40*/  LOP3.LUT R100, R100, 0xf20, R2, 0xf8, !PT ;  /* 0x00000f2064647812 */ /* 0x000fe200078ef802 */
[----:B------:R-:W-:Y:S01]  /*4d50*/  IMAD.U32 R93, RZ, RZ, UR4 ;  /* 0x00000004ff5d7e24 */ /* 0x000fe2000f8e00ff */
[----:B------:R-:W-:Y:S01]  /*4d60*/  LOP3.LUT R101, R101, 0x4, RZ, 0xc0, !PT ;  /* 0x0000000465657812 */ /* 0x000fe200078ec0ff */
[----:B------:R-:W4:Y:S01]  /*4d70*/  LDCU.64 UR52, c[0x0][0x348] ;  /* 0x00006900ff3477ac */ /* 0x000f220008000a00 */
[----:B------:R-:W-:Y:S01]  /*4d80*/  MOV R96, RZ ;  /* 0x000000ff00607202 */ /* 0x000fe20000000f00 */
[----:B------:R-:W1:Y:S01]  /*4d90*/  LDC R89, c[0x0][0xb20] ;  /* 0x0002c800ff597b82 */ /* 0x000e620000000800 */
[----:B------:R-:W3:Y:S01]  /*4da0*/  LDS R0, [UR48+0x130] ;  /* 0x00013030ff007984 */ /* 0x000ee20008000800 */
[----:B------:R-:W-:Y:S01]  /*4db0*/  IMAD R100, R100, 0x2, R93 ;  /* 0x0000000264647824 */ /* 0x000fe200078e025d */
[----:B------:R-:W1:Y:S03]  /*4dc0*/  LDCU.64 UR38, c[0x0][0x888] ;  /* 0x00011100ff2677ac */ /* 0x000e660008000a00 */
[--C-:B------:R-:W-:Y:S01]  /*4dd0*/  IMAD R99, R99, -0x10, R100.reuse ;  /* 0xfffffff063637824 */ /* 0x100fe200078e0264 */
[----:B------:R-:W1:Y:S01]  /*4de0*/  LDCU.64 UR44, c[0x0][0x890] ;  /* 0x00011200ff2c77ac */ /* 0x000e620008000a00 */
[----:B------:R-:W1:Y:S01]  /*4df0*/  LDC R41, c[0x0][0xb30] ;  /* 0x0002cc00ff297b82 */ /* 0x000e620000000800 */
[----:B------:R-:W-:Y:S01]  /*4e00*/  IMAD R98, R101, -0x10, R100 ;  /* 0xfffffff065627824 */ /* 0x000fe200078e0264 */
[----:B------:R-:W-:Y:S01]  /*4e10*/  UMOV UR49, URZ ;  /* 0x000000ff00317c82 */ /* 0x000fe20008000000 */
[----:B------:R-:W-:-:S05]  /*4e20*/  UMOV UR51, URZ ;  /* 0x000000ff00337c82 */ /* 0x000fca0008000000 */
[----:B------:R-:W1:Y:S08]  /*4e30*/  LDC.64 R84, c[0x0][0xb10] ;  /* 0x0002c400ff547b82 */ /* 0x000e700000000a00 */
[----:B------:R-:W1:Y:S08]  /*4e40*/  LDC.64 R38, c[0x0][0xb18] ;  /* 0x0002c600ff267b82 */ /* 0x000e700000000a00 */
[----:B------:R-:W1:Y:S08]  /*4e50*/  LDC.64 R36, c[0x0][0xb28] ;  /* 0x0002ca00ff247b82 */ /* 0x000e700000000a00 */
[----:B------:R-:W1:Y:S01]  /*4e60*/  LDC.64 R82, c[0x0][0x8b0] ;  /* 0x00022c00ff527b82 */ /* 0x000e620000000a00 */
[----:B---3--:R-:W-:-:S07]  /*4e70*/  IMAD.IADD R46, R0, 0x1, R46 ;  /* 0x00000001002e7824 */ /* 0x008fce00078e022e */
[----:B------:R-:W3:Y:S08]  /*4e80*/  LDC.64 R80, c[0x0][0x8a8] ;  /* 0x00022a00ff507b82 */ /* 0x000ef00000000a00 */
[----:B--2-4-:R-:W1:Y:S02]  /*4e90*/  LDC R90, c[0x0][0x374] ;  /* 0x0000dd00ff5a7b82 */ /* 0x014e640000000800 */
.L_x_125:
[----:B------:R-:W-:Y:S02]  /*4ea0*/  LEA R0, R105, UR48, 0x3 ;  /* 0x0000003069007c11 */ /* 0x000fe4000f8e18ff */
[----:B------:R-:W-:Y:S02]  /*4eb0*/  SHF.L.U32 R2, R95, 0x1f, RZ ;  /* 0x0000001f5f027819 */ /* 0x000fe400000006ff */
[----:B-1----:R-:W-:Y:S02]  /*4ec0*/  LEA R16, R105, UR48, 0x4 ;  /* 0x0000003069107c11 */ /* 0x002fe4000f8e20ff */
[----:B------:R-:W2:Y:S02]  /*4ed0*/  SYNCS.PHASECHK.TRANS64.TRYWAIT P0, [R0+URZ+0x80], R2 ;  /* 0x00008002000075a7 */ /* 0x000ea400080011ff */
[----:B--23--:R-:W-:Y:S05]  /*4ee0*/  @!P0 BRA `(.L_x_82) ;  /* 0x00000048005c8947 */ /* 0x00cfea0003800000 */
.L_x_171:
[----:B------:R-:W4:Y:S01]  /*4ef0*/  LDC.64 R10, c[0x0][0xb10] ;  /* 0x0002c400ff0a7b82 */ /* 0x000f220000000a00 */
[----:B------:R-:W3:Y:S01]  /*4f00*/  LDS.128 R16, [R16+0x110] ;  /* 0x0001100010107984 */ /* 0x000ee20000000c00 */
[----:B-1----:R-:W-:Y:S01]  /*4f10*/  ISETP.NE.AND P1, PT, R41, 0x1, PT ;  /* 0x000000012900780c */ /* 0x002fe20003f25270 */
[----:B--2---:R-:W-:Y:S01]  /*4f20*/  VIADD R0, R0, 0x90 ;  /* 0x0000009000007836 */ /* 0x004fe20000000000 */
[----:B------:R-:W-:Y:S04]  /*4f30*/  ISETP.GE.AND P0, PT, R40, 0x1, PT ;  /* 0x000000012800780c */ /* 0x000fe80003f06270 */
[----:B------:R-:W1:Y:S01]  /*4f40*/  LDC.64 R8, c[0x0][0xb18] ;  /* 0x0002c600ff087b82 */ /* 0x000e620000000a00 */
[----:B------:R-:W-:Y:S01]  /*4f50*/  PRMT R0, RZ, 0x654, R0 ;  /* 0x00000654ff007816 */ /* 0x000fe20000000000 */
[----:B------:R-:W-:Y:S01]  /*4f60*/  @!PT LDS RZ, [RZ] ;  /* 0x00000000fffff984 */ /* 0x000fe20000000800 */
[----:B------:R-:W-:Y:S01]  /*4f70*/  @!PT LDS RZ, [RZ] ;  /* 0x00000000fffff984 */ /* 0x000fe20000000800 */
[----:B------:R-:W-:Y:S01]  /*4f80*/  @!PT LDS RZ, [RZ] ;  /* 0x00000000fffff984 */ /* 0x000fe20000000800 */
[----:B------:R-:W-:Y:S01]  /*4f90*/  @!PT LDS RZ, [RZ] ;  /* 0x00000000fffff984 */ /* 0x000fe20000000800 */
[----:B------:R2:W-:Y:S06]  /*4fa0*/  MEMBAR.ALL.CTA ;  /* 0x0000000000007992 */ /* 0x0005ec0000008000 */
[----:B--2---:R-:W2:Y:S01]  /*4fb0*/  FENCE.VIEW.ASYNC.S ;  /* 0x00000000000073c6 */ /* 0x004ea20000000000 */
[----:B------:R-:W1:Y:S08]  /*4fc0*/  @!P1 LDC R12, c[0x0][0xb20] ;  /* 0x0002c800ff0c9b82 */ /* 0x000e700000000800 */
[----:B------:R-:W1:Y:S01]  /*4fd0*/  @!P1 LDC R7, c[0x0][0xb0c] ;  /* 0x0002c300ff079b82 */ /* 0x000e620000000800 */
[----:B--2---:R2:W-:Y:S01]  /*4fe0*/  SYNCS.ARRIVE.TRANS64.RED.A1T0 RZ, [R0+URZ], RZ ;  /* 0x000000ff00ff79a7 */ /* 0x0045e200081004ff */
[----:B---3--:R-:W-:Y:S04]  /*4ff0*/  LOP3.LUT P4, RZ, R18, 0x1, RZ, 0xc0, !PT ;  /* 0x0000000112ff7812 */ /* 0x008fe8000788c0ff */
[----:B------:R-:W-:Y:S09]  /*5000*/  P2R R103, PR, RZ, 0x10 ;  /* 0x00000010ff677803 */ /* 0x000ff20000000000 */
[----:B------:R-:W-:Y:S02]  /*5010*/  @P4 MOV R44, R16 ;  /* 0x00000010002c4202 */ /* 0x000fe40000000f00 */
[----:B------:R-:W-:Y:S01]  /*5020*/  @P4 LOP3.LUT R43, R17, 0xffff, RZ, 0xc0, !PT ;  /* 0x0000ffff112b4812 */ /* 0x000fe200078ec0ff */
[----:B--2-4-:R-:W-:Y:S06]  /*5030*/  @!P0 BRA `(.L_x_83) ;  /* 0x0000000000a48947 */ /* 0x014fec0003800000 */
[----:B------:R-:W-:Y:S01]  /*5040*/  IMAD.HI.U32 R0, R90, R39, RZ ;  /* 0x000000275a007227 */ /* 0x000fe200078e00ff */
[----:B------:R-:W-:Y:S02]  /*5050*/  ISETP.NE.AND P0, PT, R38, 0x1, PT ;  /* 0x000000012600780c */ /* 0x000fe40003f05270 */
[----:B------:R-:W-:Y:S01]  /*5060*/  ISETP.NE.AND P2, PT, R40, 0x1, PT ;  /* 0x000000012800780c */ /* 0x000fe20003f45270 */
[----:B------:R-:W-:Y:S01]  /*5070*/  IMAD.HI.U32 R4, R91, R84, RZ ;  /* 0x000000545b047227 */ /* 0x000fe200078e00ff */
[----:B------:R-:W-:Y:S02]  /*5080*/  SHF.R.U32.HI R0, RZ, R89, R0 ;  /* 0x00000059ff007219 */ /* 0x000fe40000011600 */
[----:B------:R-:W-:Y:S01]  /*5090*/  ISETP.NE.AND P3, PT, R42, 0x1, PT ;  /* 0x000000012a00780c */ /* 0x000fe20003f65270 */
[----:B------:R-:W-:Y:S01]  /*50a0*/  IMAD.HI.U32 R6, R43, R39, RZ ;  /* 0x000000272b067227 */ /* 0x000fe200078e00ff */
[-C--:B------:R-:W-:Y:S02]  /*50b0*/  SHF.R.U32.HI R4, RZ, R85.reuse, R4 ;  /* 0x00000055ff047219 */ /* 0x080fe40000011604 */
[----:B------:R-:W-:Y:S01]  /*50c0*/  SEL R0, R90, R0, !P0 ;  /* 0x000000005a007207 */ /* 0x000fe20004000000 */
[----:B------:R-:W-:Y:S01]  /*50d0*/  IMAD.HI.U32 R5, R44, R84, RZ ;  /* 0x000000542c057227 */ /* 0x000fe200078e00ff */
[----:B------:R-:W-:Y:S03]  /*50e0*/  SEL R4, R91, R4, !P3 ;  /* 0x000000045b047207 */ /* 0x000fe60005800000 */
[-C--:B------:R-:W-:Y:S01]  /*50f0*/  IMAD.HI.U32 R3, R0, R36.reuse, RZ ;  /* 0x0000002400037227 */ /* 0x080fe200078e00ff */
[----:B------:R-:W-:Y:S03]  /*5100*/  SHF.R.U32.HI R5, RZ, R85, R5 ;  /* 0x00000055ff057219 */ /* 0x000fe60000011605 */
[----:B------:R-:W-:Y:S01]  /*5110*/  IMAD.HI.U32 R2, R4, R36, RZ ;  /* 0x0000002404027227 */ /* 0x000fe200078e00ff */
[----:B------:R-:W-:Y:S02]  /*5120*/  @P2 SHF.R.U32.HI R0, RZ, R37, R3 ;  /* 0x00000025ff002219 */ /* 0x000fe40000011603 */
[----:B------:R-:W-:Y:S02]  /*5130*/  SHF.R.U32.HI R3, RZ, R89, R6 ;  /* 0x00000059ff037219 */ /* 0x000fe40000011606 */
[----:B------:R-:W-:Y:S01]  /*5140*/  @P2 SHF.R.U32.HI R4, RZ, R37, R2 ;  /* 0x00000025ff042219 */ /* 0x000fe20000011602 */
[----:B------:R-:W-:Y:S01]  /*5150*/  IMAD R0, R40, R0, RZ ;  /* 0x0000000028007224 */ /* 0x000fe200078e02ff */
[----:B------:R-:W-:Y:S02]  /*5160*/  SEL R3, R43, R3, !P0 ;  /* 0x000000032b037207 */ /* 0x000fe40004000000 */
[----:B------:R-:W-:Y:S01]  /*5170*/  SEL R2, R44, R5, !P3 ;  /* 0x000000052c027207 */ /* 0x000fe20005800000 */
[----:B------:R-:W-:Y:S01]  /*5180*/  IMAD R5, R40, R4, RZ ;  /* 0x0000000428057224 */ /* 0x000fe200078e02ff */
[C---:B------:R-:W-:Y:S01]  /*5190*/  ISETP.GE.AND P0, PT, R3.reuse, R0, PT ;  /* 0x000000000300720c */ /* 0x040fe20003f06270 */
[C---:B------:R-:W-:Y:S03]  /*51a0*/  IMAD.HI.U32 R0, R3.reuse, R36, RZ ;  /* 0x0000002403007227 */ /* 0x040fe600078e00ff */
[C---:B------:R-:W-:Y:S02]  /*51b0*/  ISETP.GE.OR P0, PT, R2.reuse, R5, P0 ;  /* 0x000000050200720c */ /* 0x040fe40000706670 */
[----:B------:R-:W-:Y:S04]  /*51c0*/  SHF.R.U32.HI R0, RZ, R37, R0 ;  /* 0x00000025ff007219 */ /* 0x000fe80000011600 */
[C---:B------:R-:W-:Y:S05]  /*51d0*/  SEL R6, R3.reuse, R0, !P2 ;  /* 0x0000000003067207 */ /* 0x040fea0005000000 */
        /* <DEDUP_REMOVED lines=14> */
[----:B------:R-:W-:Y:S07]  /*52c0*/  IMAD R43, R3, R38, R43 ;  /* 0x00000026032b7224 */ /* 0x000fee00078e022b */
.L_x_83:
[----:B-1----:R-:W-:Y:S01]  /*52d0*/  @!P1 ISETP.NE.AND P0, PT, R8, 0x1, PT ;  /* 0x000000010800980c */ /* 0x002fe20003f05270 */
[----:B------:R-:W-:Y:S01]  /*52e0*/  @!P1 IMAD.HI.U32 R2, R43, R9, RZ ;  /* 0x000000092b029227 */ /* 0x000fe200078e00ff */
[----:B------:R-:W-:Y:S01]  /*52f0*/  R2UR UR42, R15 ;  /* 0x000000000f2a72ca */ /* 0x000fe200000e0000 */
[----:B------:R-:W-:Y:S01]  /*5300*/  BSSY.RECONVERGENT B6, `(.L_x_84) ;  /* 0x0000031000067945 */ /* 0x000fe20003800200 */
[----:B------:R-:W-:Y:S01]  /*5310*/  R2UR UR41, R14 ;  /* 0x000000000e2972ca */ /* 0x000fe200000e0000 */
[C---:B------:R-:W-:Y:S01]  /*5320*/  @!P1 IMAD.HI.U32 R0, R44.reuse, R10, RZ ;  /* 0x0000000a2c009227 */ /* 0x040fe200078e00ff */
[----:B------:R-:W-:Y:S02]  /*5330*/  @!P1 SHF.R.U32.HI R2, RZ, R12, R2 ;  /* 0x0000000cff029219 */ /* 0x000fe40000011602 */
[----:B------:R-:W-:Y:S01]  /*5340*/  @!P1 ISETP.NE.AND P2, PT, R7, 0x1, PT ;  /* 0x000000010700980c */ /* 0x000fe20003f45270 */
[----:B------:R-:W-:Y:S01]  /*5350*/  VIADD R105, R105, 0x1 ;  /* 0x0000000169697836 */ /* 0x000fe20000000000 */
[----:B------:R-:W-:Y:S02]  /*5360*/  @!P1 SEL R2, R43, R2, !P0 ;  /* 0x000000022b029207 */ /* 0x000fe40004000000 */
[----:B------:R-:W-:Y:S02]  /*5370*/  @!P1 SHF.R.U32.HI R0, RZ, R11, R0 ;  /* 0x0000000bff009219 */ /* 0x000fe40000011600 */
[----:B------:R-:W-:Y:S01]  /*5380*/  LOP3.LUT P0, RZ, R93, 0x1b0, RZ, 0xc0, !PT ;  /* 0x000001b05dff7812 */ /* 0x000fe2000780c0ff */
[----:B------:R-:W-:Y:S01]  /*5390*/  USHF.L.U32 UR42, UR42, 0x7, URZ ;  /* 0x000000072a2a7899 */ /* 0x000fe200080006ff */
[----:B------:R-:W-:Y:S01]  /*53a0*/  @!P1 SEL R3, R44, R0, !P2 ;  /* 0x000000002c039207 */ /* 0x000fe20005000000 */
[----:B------:R-:W-:Y:S01]  /*53b0*/  USHF.L.U32 UR41, UR41, 0x7, URZ ;  /* 0x0000000729297899 */ /* 0x000fe200080006ff */
[----:B------:R-:W-:Y:S03]  /*53c0*/  @P4 SHF.R.U32.HI R94, RZ, 0x10, R17 ;  /* 0x00000010ff5e4819 */ /* 0x000fe60000011611 */
[----:B------:R-:W-:Y:S02]  /*53d0*/  @!P1 IMAD.IADD R0, R2, 0x1, -R3 ;  /* 0x0000000102009824 */ /* 0x000fe400078e0a03 */
[----:B------:R-:W-:Y:S02]  /*53e0*/  @!P1 IMAD.IADD R2, R3, 0x1, -R2 ;  /* 0x0000000103029824 */ /* 0x000fe400078e0a02 */
[----:B------:R-:W-:Y:S02]  /*53f0*/  @!P1 IMAD R44, R0, R7, R44 ;  /* 0x00000007002c9224 */ /* 0x000fe400078e022c */
[----:B------:R-:W-:Y:S01]  /*5400*/  @!P1 IMAD R43, R2, R8, R43 ;  /* 0x00000008022b9224 */ /* 0x000fe200078e022b */
[----:B------:R-:W-:Y:S06]  /*5410*/  @!P0 BRA `(.L_x_85) ;  /* 0x00000000007c8947 */ /* 0x000fec0003800000 */
[----:B------:R-:W1:Y:S01]  /*5420*/  LDCU.64 UR8, c[0x4][0x80] ;  /* 0x01001000ff0877ac */ /* 0x000e620008000a00 */
[----:B------:R-:W-:Y:S01]  /*5430*/  MOV R2, 0x0 ;  /* 0x0000000000027802 */ /* 0x000fe20000000f00 */
[----:B------:R-:W-:Y:S02]  /*5440*/  HFMA2 R12, -RZ, RZ, 0, 5.9604644775390625e-08 ;  /* 0x00000001ff0c7431 */ /* 0x000fe400000001ff */
[----:B------:R-:W-:Y:S01]  /*5450*/  IMAD.MOV.U32 R8, RZ, RZ, 0x70 ;  /* 0x00000070ff087424 */ /* 0x000fe200078e00ff */
[----:B------:R2:W3:Y:S01]  /*5460*/  LDC.64 R14, c[0x4][R2] ;  /* 0x01000000020e7b82 */ /* 0x0004e20000000a00 */
[----:B------:R-:W4:Y:S01]  /*5470*/  LDCU.64 UR6, c[0x4][0x88] ;  /* 0x01001100ff0677ac */ /* 0x000f220008000a00 */
[----:B------:R-:W-:Y:S01]  /*5480*/  IMAD.MOV.U32 R13, RZ, RZ, RZ ;  /* 0x000000ffff0d7224 */ /* 0x000fe200078e00ff */
[----:B------:R-:W2:Y:S01]  /*5490*/  LDCU.64 UR4, c[0x4][0x8] ;  /* 0x01000100ff0477ac */ /* 0x000ea20008000a00 */
[----:B-1----:R-:W-:Y:S01]  /*54a0*/  MOV R5, UR9 ;  /* 0x0000000900057c02 */ /* 0x002fe20008000f00 */
[----:B------:R-:W-:Y:S01]  /*54b0*/  IMAD.U32 R4, RZ, RZ, UR8 ;  /* 0x00000008ff047e24 */ /* 0x000fe2000f8e00ff */
[----:B----4-:R-:W-:Y:S01]  /*54c0*/  MOV R7, UR7 ;  /* 0x0000000700077c02 */ /* 0x010fe20008000f00 */
[----:B------:R-:W-:Y:S01]  /*54d0*/  IMAD.U32 R6, RZ, RZ, UR6 ;  /* 0x00000006ff067e24 */ /* 0x000fe2000f8e00ff */
[----:B--2---:R-:W-:Y:S01]  /*54e0*/  MOV R11, UR5 ;  /* 0x00000005000b7c02 */ /* 0x004fe20008000f00 */
[----:B------:R-:W-:Y:S02]  /*54f0*/  IMAD.U32 R10, RZ, RZ, UR4 ;  /* 0x00000004ff0a7e24 */ /* 0x000fe4000f8e00ff */
[----:B------:R-:W-:Y:S07]  /*5500*/  LEPC R20, `(.L_x_86) ;  /* 0x000000001014794e */ /* 0x000fee0000000000 */
[----:B---3-5:R-:W-:Y:S05]  /*5510*/  CALL.ABS.NOINC R14 ;  /* 0x000000000e007343 */ /* 0x028fea0003c00000 */
.L_x_86:
[----:B------:R-:W1:Y:S01]  /*5520*/  LDCU.64 UR8, c[0x4][0x80] ;  /* 0x01001000ff0877ac */ /* 0x000e620008000a00 */
[----:B------:R-:W2:Y:S01]  /*5530*/  LDC.64 R2, c[0x4][R2] ;  /* 0x0100000002027b82 */ /* 0x000ea20000000a00 */
[----:B------:R-:W-:Y:S02]  /*5540*/  HFMA2 R12, -RZ, RZ, 0, 5.9604644775390625e-08 ;  /* 0x00000001ff0c7431 */ /* 0x000fe400000001ff */
[----:B------:R-:W-:Y:S02]  /*5550*/  IMAD.MOV.U32 R8, RZ, RZ, 0x70 ;  /* 0x00000070ff087424 */ /* 0x000fe400078e00ff */
[----:B------:R-:W-:Y:S01]  /*5560*/  IMAD.MOV.U32 R13, RZ, RZ, RZ ;  /* 0x000000ffff0d7224 */ /* 0x000fe200078e00ff */
[----:B------:R-:W3:Y:S01]  /*5570*/  LDCU.64 UR6, c[0x4][0x88] ;  /* 0x01001100ff0677ac */ /* 0x000ee20008000a00 */
[----:B------:R-:W4:Y:S01]  /*5580*/  LDCU.64 UR4, c[0x4][0x8] ;  /* 0x01000100ff0477ac */ /* 0x000f220008000a00 */
[----:B-1----:R-:W-:Y:S02]  /*5590*/  MOV R4, UR8 ;  /* 0x0000000800047c02 */ /* 0x002fe40008000f00 */
[----:B------:R-:W-:Y:S02]  /*55a0*/  MOV R5, UR9 ;  /* 0x0000000900057c02 */ /* 0x000fe40008000f00 */
[----:B---3--:R-:W-:Y:S01]  /*55b0*/  MOV R7, UR7 ;  /* 0x0000000700077c02 */ /* 0x008fe20008000f00 */
[----:B------:R-:W-:Y:S01]  /*55c0*/  IMAD.U32 R6, RZ, RZ, UR6 ;  /* 0x00000006ff067e24 */ /* 0x000fe2000f8e00ff */
[----:B----4-:R-:W-:Y:S01]  /*55d0*/  MOV R11, UR5 ;  /* 0x00000005000b7c02 */ /* 0x010fe20008000f00 */
[----:B------:R-:W-:Y:S02]  /*55e0*/  IMAD.U32 R10, RZ, RZ, UR4 ;  /* 0x00000004ff0a7e24 */ /* 0x000fe4000f8e00ff */
[----:B------:R-:W-:Y:S07]  /*55f0*/  LEPC R20, `(.L_x_85) ;  /* 0x000000001014794e */ /* 0x000fee0000000000 */
[----:B--2---:R-:W-:Y:S05]  /*5600*/  CALL.ABS.NOINC R2 ;  /* 0x0000000002007343 */ /* 0x004fea0003c00000 */
.L_x_85:
[----:B------:R-:W-:Y:S05]  /*5610*/  BSYNC.RECONVERGENT B6 ;  /* 0x0000000000067941 */ /* 0x000fea0003800200 */
.L_x_84:
[----:B------:R-:W-:Y:S01]  /*5620*/  ISETP.NE.U32.AND P4, PT, R82, RZ, PT ;  /* 0x000000ff5200720c */ /* 0x000fe20003f85070 */
[----:B------:R-:W-:Y:S01]  /*5630*/  UISETP.NE.AND UP2, UPT, UR50, URZ, UPT ;  /* 0x000000ff3200728c */ /* 0x000fe2000bf45270 */
[----:B------:R-:W-:Y:S01]  /*5640*/  ISETP.NE.U32.AND P2, PT, RZ, UR38, PT ;  /* 0x00000026ff007c0c */ /* 0x000fe2000bf45070 */
[----:B------:R-:W-:Y:S01]  /*5650*/  UISETP.NE.U32.AND UP1, UPT, UR44, URZ, UPT ;  /* 0x000000ff2c00728c */ /* 0x000fe2000bf25070 */
[----:B------:R-:W-:Y:S01]  /*5660*/  ISETP.NE.AND.EX P4, PT, R83, RZ, PT, P4 ;  /* 0x000000ff5300720c */ /* 0x000fe20003f85340 */
[----:B------:R-:W-:Y:S01]  /*5670*/  UPLOP3.LUT UP0, UPT, UPT, UPT, UPT, 0x40, 0x4 ;  /* 0x000000000004789c */ /* 0x000fe20003f0e870 */
[----:B------:R-:W-:Y:S01]  /*5680*/  ISETP.NE.AND.EX P2, PT, RZ, UR39, PT, P2 ;  /* 0x00000027ff007c0c */ /* 0x000fe2000bf45320 */
[----:B------:R-:W-:Y:S01]  /*5690*/  UISETP.NE.AND.EX UP1, UPT, UR45, URZ, UPT, UP1 ;  /* 0x000000ff2d00728c */ /* 0x000fe2000bf25310 */
[----:B------:R-:W-:Y:S04]  /*56a0*/  PLOP3.LUT P1, PT, PT, PT, UP2, 0x80, 0x8 ;  /* 0x000000000008781c */ /* 0x000fe80003f2f028 */
[----:B------:R-:W-:Y:S06]  /*56b0*/  @UP2 UPLOP3.LUT UP0, UPT, UPT, UPT, UP1, 0x80, 0x8 ;  /* 0x000000000008289c */ /* 0x000fec0003f0f010 */
[----:B------:R-:W-:Y:S01]  /*56c0*/  PLOP3.LUT P0, PT, PT, PT, UP0, 0x80, 0x8 ;  /* 0x000000000008781c */ /* 0x000fe20003f0f008 */
[----:B------:R-:W-:Y:S01]  /*56d0*/  @!UPT UIADD3 URZ, UPT, UPT, URZ, URZ, URZ ;  /* 0x000000fffffff290 */ /* 0x000fe2000fffe0ff */
[----:B------:R-:W-:Y:S11]  /*56e0*/  BRA.U !UP1, `(.L_x_87) ;  /* 0x0000000109387547 */ /* 0x000ff6000b800000 */
[----:B------:R-:W-:Y:S01]  /*56f0*/  UISETP.NE.U32.AND UP0, UPT, UR38, URZ, UPT ;  /* 0x000000ff2600728c */ /* 0x000fe2000bf05070 */
[----:B------:R-:W-:Y:S02]  /*5700*/  HFMA2 R0, -RZ, RZ, 0, 5.9604644775390625e-08 ;  /* 0x00000001ff007431 */ /* 0x000fe400000001ff */
[----:B------:R-:W-:Y:S01]  /*5710*/  IMAD.MOV.U32 R88, RZ, RZ, 0x1 ;  /* 0x00000001ff587424 */ /* 0x000fe200078e00ff */
[----:B------:R-:W-:Y:S06]  /*5720*/  UISETP.NE.AND.EX UP0, UPT, UR39, URZ, UPT, UP0 ;  /* 0x000000ff2700728c */ /* 0x000fec000bf05300 */
[----:B------:R-:W-:Y:S05]  /*5730*/  PLOP3.LUT P3, PT, PT, PT, UP0, 0x80, 0x8 ;  /* 0x000000000008781c */ /* 0x000fea0003f6f008 */
[----:B------:R-:W1:Y:S01]  /*5740*/  @UP0 LDCU.64 UR6, c[0x0][0x888] ;  /* 0x00011100ff0607ac */ /* 0x000e620008000a00 */
[----:B------:R-:W-:Y:S07]  /*5750*/  @UP0 UIMAD UR4, UR36, UR44, URZ ;  /* 0x0000002c240402a4 */ /* 0x000fee000f8e02ff */
[----:B------:R-:W-:Y:S01]  /*5760*/  @!P3 PRMT R88, R0, 0x7610, R88 ;  /* 0x000076100058b816 */ /* 0x000fe20000000058 */
[----:B-1----:R-:W-:Y:S03]  /*5770*/  @UP0 UIMAD.WIDE UR6, UR4, 0x4, UR6 ;  /* 0x00000004040608a5 */ /* 0x002fe6000f8e0206 */
[----:B------:R-:W1:Y:S03]  /*5780*/  @!UP0 LDCU UR4, c[0x0][0x880] ;  /* 0x00011000ff0487ac */ /* 0x000e660008000800 */
[----:B------:R-:W-:Y:S01]  /*5790*/  IMAD.U32 R2, RZ, RZ, UR6 ;  /* 0x00000006ff027e24 */ /* 0x000fe2000f8e00ff */
[----:B------:R-:W-:Y:S05]  /*57a0*/  MOV R3, UR7 ;  /* 0x0000000700037c02 */ /* 0x000fea0008000f00 */
[----:B-----5:R2:W5:Y:S02]  /*57b0*/  @P3 LDG.E R49, desc[UR46][R2.64] ;  /* 0x0000002e02313981 */ /* 0x020564000c1e1900 */
[----:B-12---:R-:W-:Y:S02]  /*57c0*/  @!P3 IMAD.U32 R49, RZ, RZ, UR4 ;  /* 0x00000004ff31be24 */ /* 0x006fe4000f8e00ff */
.L_x_87:
[----:B------:R-:W-:Y:S05]  /*57d0*/  @!P4 BRA `(.L_x_88) ;  /* 0x000000000020c947 */ /* 0x000fea0003800000 */
[----:B------:R-:W-:Y:S04]  /*57e0*/  ISETP.NE.U32.AND P3, PT, R80, RZ, PT ;  /* 0x000000ff5000720c */ /* 0x000fe80003f65070 */
[----:B------:R-:W-:Y:S11]  /*57f0*/  ISETP.NE.AND.EX P3, PT, R81, RZ, PT, P3 ;  /* 0x000000ff5100720c */ /* 0x000ff60003f65330 */
[----:B------:R-:W-:Y:S02]  /*5800*/  @!UPT UIADD3 URZ, UPT, UPT, URZ, URZ, URZ ;  /* 0x000000fffffff290 */ /* 0x000fe4000fffe0ff */
[----:B------:R-:W1:Y:S01]  /*5810*/  @P3 LDC.64 R2, c[0x0][0x8a8] ;  /* 0x00022a00ff023b82 */ /* 0x000e620000000a00 */
[----:B------:R-:W-:Y:S04]  /*5820*/  @P3 IMAD R0, R82, UR36, RZ ;  /* 0x0000002452003c24 */ /* 0x000fe8000f8e02ff */
[----:B-1----:R-:W-:Y:S05]  /*5830*/  @P3 IMAD.WIDE R2, R0, 0x4, R2 ;  /* 0x0000000400023825 */ /* 0x002fea00078e0202 */
[----:B-----5:R1:W5:Y:S02]  /*5840*/  @P3 LDG.E R47, desc[UR46][R2.64] ;  /* 0x0000002e022f3981 */ /* 0x020364000c1e1900 */
[----:B-1----:R-:W2:Y:S02]  /*5850*/  @!P3 LDC R47, c[0x0][0x8a0] ;  /* 0x00022800ff2fbb82 */ /* 0x002ea40000000800 */
.L_x_88:
[----:B-----5:R-:W-:Y:S01]  /*5860*/  FSETP.NEU.AND P3, PT, R49, RZ, PT ;  /* 0x000000ff3100720b */ /* 0x020fe20003f6d000 */
[----:B------:R-:W-:Y:S01]  /*5870*/  BSSY B1, `(.L_x_89) ;  /* 0x0000039000017945 */ /* 0x000fe20003800000 */
[----:B------:R-:W-:Y:S01]  /*5880*/  SEL R3, RZ, 0xffffffff, P2 ;  /* 0xffffffffff037807 */ /* 0x000fe20001000000 */
[----:B------:R-:W-:Y:S01]  /*5890*/  IMAD.MOV.U32 R66, RZ, RZ, 0x1 ;  /* 0x00000001ff427424 */ /* 0x000fe200078e00ff */
[----:B------:R-:W-:Y:S01]  /*58a0*/  @P1 LOP3.LUT P2, RZ, R88, 0xff, RZ, 0xc0, !PT ;  /* 0x000000ff58ff1812 */ /* 0x000fe2000784c0ff */
[----:B------:R-:W-:Y:S01]  /*58b0*/  IMAD R48, R45, 0x80, R46 ;  /* 0x000000802d307824 */ /* 0x000fe200078e022e */
[----:B------:R-:W-:Y:S01]  /*58c0*/  @P1 SEL R0, RZ, 0xffffffff, P3 ;  /* 0xffffffffff001807 */ /* 0x000fe20001800000 */
[----:B------:R-:W-:Y:S01]  /*58d0*/  IMAD R106, R101, -0x10, R99 ;  /* 0xfffffff0656a7824 */ /* 0x000fe200078e0263 */
[----:B------:R-:W-:Y:S01]  /*58e0*/  LOP3.LUT R97, R97, 0x1, RZ, 0x3c, !PT ;  /* 0x0000000161617812 */ /* 0x000fe200078e3cff */
[----:B------:R-:W-:Y:S01]  /*58f0*/  IMAD.MOV.U32 R65, RZ, RZ, RZ ;  /* 0x000000ffff417224 */ /* 0x000fe200078e00ff */
[----:B------:R-:W-:Y:S02]  /*5900*/  @P0 SEL R0, R3, R0, !P2 ;  /* 0x0000000003000207 */ /* 0x000fe40005000000 */
[----:B------:R-:W-:Y:S02]  /*5910*/  CS2R R78, SRZ ;  /* 0x00000000004e7805 */ /* 0x000fe4000001ff00 */
[----:B------:R-:W-:Y:S02]  /*5920*/  LEA R64, R45, UR48, 0x3 ;  /* 0x000000302d407c11 */ /* 0x000fe4000f8e18ff */
[----:B------:R-:W-:Y:S02]  /*5930*/  CS2R R76, SRZ ;  /* 0x00000000004c7805 */ /* 0x000fe4000001ff00 */
[----:B------:R-:W-:Y:S02]  /*5940*/  @P1 LOP3.LUT R0, R0, 0x1, RZ, 0xc0, !PT ;  /* 0x0000000100001812 */ /* 0x000fe400078ec0ff */
[----:B------:R-:W-:Y:S02]  /*5950*/  CS2R R70, SRZ ;  /* 0x0000000000467805 */ /* 0x000fe4000001ff00 */
[----:B------:R-:W-:Y:S02]  /*5960*/  PLOP3.LUT P2, PT, PT, PT, UP1, 0x80, 0x8 ;  /* 0x000000000008781c */ /* 0x000fe40003f4f018 */
[----:B------:R-:W-:Y:S02]  /*5970*/  CS2R R68, SRZ ;  /* 0x0000000000447805 */ /* 0x000fe4000001ff00 */
[----:B------:R-:W-:Y:S02]  /*5980*/  ISETP.NE.U32.OR P5, PT, R0, 0x1, !P1 ;  /* 0x000000010000780c */ /* 0x000fe40004fa5470 */
[----:B------:R-:W-:Y:S02]  /*5990*/  CS2R R62, SRZ ;  /* 0x00000000003e7805 */ /* 0x000fe4000001ff00 */
[----:B------:R-:W-:Y:S02]  /*59a0*/  LOP3.LUT P4, R104, R88, 0xff, RZ, 0xc0, !PT ;  /* 0x000000ff58687812 */ /* 0x000fe4000788c0ff */
[----:B------:R-:W-:Y:S02]  /*59b0*/  CS2R R60, SRZ ;  /* 0x00000000003c7805 */ /* 0x000fe4000001ff00 */
[----:B------:R-:W-:Y:S02]  /*59c0*/  SEL R2, RZ, 0xffffffff, P3 ;  /* 0xffffffffff027807 */ /* 0x000fe40001800000 */
[----:B------:R-:W-:Y:S02]  /*59d0*/  CS2R R58, SRZ ;  /* 0x00000000003a7805 */ /* 0x000fe4000001ff00 */
[----:B------:R-:W-:Y:S02]  /*59e0*/  P2R R107, PR, RZ, 0x20 ;  /* 0x00000020ff6b7803 */ /* 0x000fe40000000000 */
[----:B------:R-:W-:Y:S02]  /*59f0*/  CS2R R56, SRZ ;  /* 0x0000000000387805 */ /* 0x000fe4000001ff00 */
[----:B------:R-:W-:Y:S02]  /*5a00*/  @P2 SEL R2, R3, R2, !P4 ;  /* 0x0000000203022207 */ /* 0x000fe40006000000 */
[----:B------:R-:W-:Y:S02]  /*5a10*/  @P5 SHF.L.U32 R0, R97, 0x1f, RZ ;  /* 0x0000001f61005819 */ /* 0x000fe400000006ff */
[----:B------:R-:W-:Y:S02]  /*5a20*/  LOP3.LUT R2, R2, 0x1, RZ, 0xc0, !PT ;  /* 0x0000000102027812 */ /* 0x000fe400078ec0ff */
[----:B------:R1:W3:Y:S02]  /*5a30*/  @P5 SYNCS.PHASECHK.TRANS64.TRYWAIT P1, [UR48+0x30], R0 ;  /* 0x00003000ff0055a7 */ /* 0x0002e40008021130 */
[----:B------:R-:W-:Y:S04]  /*5a40*/  ISETP.NE.U32.AND P2, PT, R2, 0x1, PT ;  /* 0x000000010200780c */ /* 0x000fe80003f45070 */
[----:B------:R-:W-:Y:S02]  /*5a50*/  P2R R67, PR, RZ, 0x4 ;  /* 0x00000004ff437803 */ /* 0x000fe40000000000 */
[----:B-1----:R-:W-:Y:S04]  /*5a60*/  SHF.L.U32 R0, R96, 0x1f, RZ ;  /* 0x0000001f60007819 */ /* 0x002fe800000006ff */
[----:B------:R1:W4:Y:S01]  /*5a70*/  SYNCS.PHASECHK.TRANS64.TRYWAIT P0, [R64+URZ+0xa0], R0 ;  /* 0x0000a000400075a7 */ /* 0x00032200080011ff */
[----:B---3--:R-:W-:Y:S01]  /*5a80*/  @P5 SEL R66, RZ, 0x1, !P1 ;  /* 0x00000001ff425807 */ /* 0x008fe20004800000 */
[----:B-1----:R-:W-:Y:S06]  /*5a90*/  @!P5 BRA `(.L_x_90) ;  /* 0x000000000058d947 */ /* 0x002fec0003800000 */
[----:B------:R-:W-:Y:S01]  /*5aa0*/  IMAD.MOV.U32 R79, RZ, RZ, RZ ;  /* 0x000000ffff4f7224 */ /* 0x000fe200078e00ff */
[----:B------:R-:W-:Y:S01]  /*5ab0*/  ISETP.NE.AND P1, PT, R66, RZ, PT ;  /* 0x000000ff4200720c */ /* 0x000fe20003f25270 */
[----:B------:R-:W-:Y:S01]  /*5ac0*/  BSSY B0, `(.L_x_91) ;  /* 0x000000c000007945 */ /* 0x000fe20003800000 */
[----:B------:R-:W-:Y:S02]  /*5ad0*/  CS2R R58, SRZ ;  /* 0x00000000003a7805 */ /* 0x000fe4000001ff00 */
[----:B------:R-:W-:Y:S02]  /*5ae0*/  CS2R R56, SRZ ;  /* 0x0000000000387805 */ /* 0x000fe4000001ff00 */
[----:B------:R-:W-:Y:S02]  /*5af0*/  CS2R R62, SRZ ;  /* 0x00000000003e7805 */ /* 0x000fe4000001ff00 */
[----:B------:R-:W-:Y:S02]  /*5b00*/  CS2R R60, SRZ ;  /* 0x00000000003c7805 */ /* 0x000fe4000001ff00 */
[----:B------:R-:W-:Y:S02]  /*5b10*/  CS2R R70, SRZ ;  /* 0x0000000000467805 */ /* 0x000fe4000001ff00 */
[----:B------:R-:W-:Y:S02]  /*5b20*/  CS2R R68, SRZ ;  /* 0x0000000000447805 */ /* 0x000fe4000001ff00 */
[----:B------:R-:W-:Y:S01]  /*5b30*/  CS2R R76, SRZ ;  /* 0x00000000004c7805 */ /* 0x000fe2000001ff00 */
[----:B------:R-:W-:Y:S06]  /*5b40*/  @P1 BRA `(.L_x_92) ;  /* 0x00000000000c1947 */ /* 0x000fec0003800000 */
[----:B------:R-:W-:Y:S04]  /*5b50*/  SHF.L.U32 R3, R97, 0x1f, RZ ;  /* 0x0000001f61037819 */ /* 0x000fe800000006ff */
[----:B------:R-:W1:Y:S02]  /*5b60*/  SYNCS.PHASECHK.TRANS64.TRYWAIT P1, [UR48+0x30], R3 ;  /* 0x00003003ff0075a7 */ /* 0x000e640008021130 */
[----:B-1----:R-:W-:Y:S05]  /*5b70*/  @!P1 BRA `(.L_x_93) ;  /* 0x0000003c004c9947 */ /* 0x002fea0003800000 */
.L_x_92:
[----:B------:R-:W-:Y:S05]  /*5b80*/  BSYNC B0 ;  /* 0x0000000000007941 */ /* 0x000fea0003800000 */
.L_x_91:
[----:B------:R-:W-:Y:S01]  /*5b90*/  ISETP.NE.AND P1, PT, R67, RZ, PT ;  /* 0x000000ff4300720c */ /* 0x000fe20003f25270 */
[----:B------:R-:W-:Y:S11]  /*5ba0*/  HFMA2 R65, -RZ, RZ, 0, 5.9604644775390625e-08 ;  /* 0x00000001ff417431 */ /* 0x000ff600000001ff */
[----:B------:R-:W-:Y:S01]  /*5bb0*/  @!UPT UIADD3 URZ, UPT, UPT, URZ, URZ, URZ ;  /* 0x000000fffffff290 */ /* 0x000fe2000fffe0ff */
[----:B------:R3:W1:Y:S04]  /*5bc0*/  @P1 LDS.128 R56, [R100] ;  /* 0x0000000064381984 */ /* 0x0006680000000c00 */
[----:B------:R3:W1:Y:S04]  /*5bd0*/  @P1 LDS.128 R60, [R99+0x10] ;  /* 0x00001000633c1984 */ /* 0x0006680000000c00 */
[----:B------:R3:W1:Y:S04]  /*5be0*/  @P1 LDS.128 R68, [R98+0x20] ;  /* 0x0000200062441984 */ /* 0x0006680000000c00 */
[----:B------:R3:W1:Y:S02]  /*5bf0*/  @P1 LDS.128 R76, [R106+0x30] ;  /* 0x000030006a4c1984 */ /* 0x0006640000000c00 */
.L_x_90:
[----:B------:R-:W-:Y:S05]  /*5c00*/  BSYNC B1 ;  /* 0x0000000000017941 */ /* 0x000fea0003800000 */
.L_x_89:
[----:B-1----:R-:W-:Y:S04]  /*5c10*/  SHF.R.U32.HI R2, RZ, 0x15, R48 ;  /* 0x00000015ff027819 */ /* 0x002fe80000011630 */
[----:B------:R-:W-:Y:S01]  /*5c20*/  LOP3.LUT P1, RZ, R2, 0x3, R92, 0x48, !PT ;  /* 0x0000000302ff7812 */ /* 0x000fe2000782485c */
[----:B------:R-:W-:Y:S01]  /*5c30*/  @!UPT UIADD3 URZ, UPT, UPT, URZ, URZ, URZ ;  /* 0x000000fffffff290 */ /* 0x000fe2000fffe0ff */
[----:B----4-:R-:W-:Y:S11]  /*5c40*/  @P0 BRA `(.L_x_94) ;  /* 0x0000000000080947 */ /* 0x010ff60003800000 */
[----:B------:R-:W1:Y:S02]  /*5c50*/  SYNCS.PHASECHK.TRANS64.TRYWAIT P0, [R64+URZ+0xa0], R0 ;  /* 0x0000a000400075a7 */ /* 0x000e6400080011ff */
[----:B-1----:R-:W-:Y:S05]  /*5c60*/  @!P0 BRA `(.L_x_95) ;  /* 0x0000003c00288947 */ /* 0x002fea0003800000 */
.L_x_94:
[----:B------:R-:W-:Y:S05]  /*5c70*/  @!P1 BRA `(.L_x_96) ;  /* 0x0000000000409947 */ /* 0x000fea0003800000 */
[----:B------:R-:W4:Y:S01]  /*5c80*/  LDCU.64 UR8, c[0x4][0x70] ;  /* 0x01000e00ff0877ac */ /* 0x000f220008000a00 */
[----:B------:R-:W-:Y:S01]  /*5c90*/  MOV R3, 0x0 ;  /* 0x0000000000037802 */ /* 0x000fe20000000f00 */
[----:B------:R-:W-:Y:S02]  /*5ca0*/  HFMA2 R12, -RZ, RZ, 0, 5.9604644775390625e-08 ;  /* 0x00000001ff0c7431 */ /* 0x000fe400000001ff */
[----:B------:R-:W-:Y:S02]  /*5cb0*/  IMAD.MOV.U32 R8, RZ, RZ, 0x192 ;  /* 0x00000192ff087424 */ /* 0x000fe400078e00ff */
[----:B------:R-:W-:Y:S01]  /*5cc0*/  IMAD.MOV.U32 R13, RZ, RZ, RZ ;  /* 0x000000ffff0d7224 */ /* 0x000fe200078e00ff */
[----:B------:R-:W5:Y:S01]  /*5cd0*/  LDCU.64 UR6, c[0x4][0x78] ;  /* 0x01000f00ff0677ac */ /* 0x000f620008000a00 */
[----:B------:R-:W1:Y:S01]  /*5ce0*/  LDC.64 R2, c[0x4][R3] ;  /* 0x0100000003027b82 */ /* 0x000e620000000a00 */
[----:B------:R-:W2:Y:S01]  /*5cf0*/  LDCU.64 UR4, c[0x4][0x10] ;  /* 0x01000200ff0477ac */ /* 0x000ea20008000a00 */
[----:B----4-:R-:W-:Y:S01]  /*5d00*/  MOV R5, UR9 ;  /* 0x0000000900057c02 */ /* 0x010fe20008000f00 */
[----:B------:R-:W-:Y:S01]  /*5d10*/  IMAD.U32 R4, RZ, RZ, UR8 ;  /* 0x00000008ff047e24 */ /* 0x000fe2000f8e00ff */
[----:B-----5:R-:W-:Y:S01]  /*5d20*/  MOV R7, UR7 ;  /* 0x0000000700077c02 */ /* 0x020fe20008000f00 */
[----:B------:R-:W-:Y:S01]  /*5d30*/  IMAD.U32 R6, RZ, RZ, UR6 ;  /* 0x00000006ff067e24 */ /* 0x000fe2000f8e00ff */
[----:B--2---:R-:W-:Y:S01]  /*5d40*/  MOV R11, UR5 ;  /* 0x00000005000b7c02 */ /* 0x004fe20008000f00 */
[----:B------:R-:W-:Y:S02]  /*5d50*/  IMAD.U32 R10, RZ, RZ, UR4 ;  /* 0x00000004ff0a7e24 */ /* 0x000fe4000f8e00ff */
[----:B------:R-:W-:Y:S07]  /*5d60*/  LEPC R20, `(.L_x_96) ;  /* 0x000000001014794e */ /* 0x000fee0000000000 */
[----:B-1-3--:R-:W-:Y:S05]  /*5d70*/  CALL.ABS.NOINC R2 ;  /* 0x0000000002007343 */ /* 0x00afea0003c00000 */
.L_x_96:
[----:B------:R-:W-:Y:S05]  /*5d80*/  WARPSYNC.ALL ;  /* 0x0000000000007948 */ /* 0x000fea0003800000 */
[----:B------:R-:W-:Y:S01]  /*5d90*/  R2UR UR4, R48 ;  /* 0x00000000300472ca */ /* 0x000fe200000e0000 */
[--C-:B------:R-:W-:Y:S01]  /*5da0*/  HADD2.F32 R50, -RZ, R56.reuse.H0_H0 ;  /* 0x20000038ff327230 */ /* 0x100fe20000004100 */
[----:B------:R-:W-:Y:S01]  /*5db0*/  ISETP.NE.AND P0, PT, R102, RZ, PT ;  /* 0x000000ff6600720c */ /* 0x000fe20003f05270 */
[----:B------:R-:W-:Y:S01]  /*5dc0*/  HADD2.F32 R51, -RZ, R56.H1_H1 ;  /* 0x30000038ff337230 */ /* 0x000fe20000004100 */
[----:B------:R-:W-:Y:S01]  /*5dd0*/  BSSY.RECONVERGENT B0, `(.L_x_97) ;  /* 0x0000086000007945 */ /* 0x000fe20003800200 */
[--C-:B------:R-:W-:Y:S08]  /*5de0*/  HADD2.F32 R52, -RZ, R57.reuse.H0_H0 ;  /* 0x20000039ff347230 */ /* 0x100ff00000004100 */
[----:B------:R-:W1:Y:S02]  /*5df0*/  LDTM.x32 R4, tmem[UR4] ;  /* 0x00000004000479ee */ /* 0x000e6400082c0000 */
[C---:B-12---:R-:W-:Y:S01]  /*5e00*/  FMUL R0, R47.reuse, R4 ;  /* 0x000000042f007220 */ /* 0x046fe20000400000 */
[C---:B------:R-:W-:Y:S01]  /*5e10*/  FMUL R2, R47.reuse, R5 ;  /* 0x000000052f027220 */ /* 0x040fe20000400000 */
[C---:B------:R-:W-:Y:S01]  /*5e20*/  FMUL R4, R47.reuse, R8 ;  /* 0x000000082f047220 */ /* 0x040fe20000400000 */
[----:B------:R-:W-:Y:S01]  /*5e30*/  FMUL R3, R47, R6 ;  /* 0x000000062f037220 */ /* 0x000fe20000400000 */
[C---:B------:R-:W-:Y:S01]  /*5e40*/  FFMA R0, R49.reuse, R50, R0 ;  /* 0x0000003231007223 */ /* 0x040fe20000000000 */
[----:B------:R-:W-:Y:S01]  /*5e50*/  FFMA R2, R49, R51, R2 ;  /* 0x0000003331027223 */ /* 0x000fe20000000002 */
[C---:B------:R-:W-:Y:S01]  /*5e60*/  FMUL R5, R47.reuse, R9 ;  /* 0x000000092f057220 */ /* 0x040fe20000400000 */
        /* <DEDUP_REMOVED lines=16> */
[----:B------:R-:W-:Y:S02]  /*5f70*/  HADD2.F32 R32, -RZ, R57.H1_H1 ;  /* 0x30000039ff207230 */ /* 0x000fe40000004100 */
[C---:B------:R-:W-:Y:S01]  /*5f80*/  FMUL R26, R47.reuse, R30 ;  /* 0x0000001e2f1a7220 */ /* 0x040fe20000400000 */
[----:B------:R-:W-:Y:S01]  /*5f90*/  FMUL R29, R47, R33 ;  /* 0x000000212f1d7220 */ /* 0x000fe20000400000 */
[--C-:B------:R-:W-:Y:S02]  /*5fa0*/  HADD2.F32 R33, -RZ, R58.reuse.H0_H0 ;  /* 0x2000003aff217230 */ /* 0x100fe40000004100 */
[----:B------:R-:W-:Y:S01]  /*5fb0*/  FFMA R3, R49, R52, R3 ;  /* 0x0000003431037223 */ /* 0x000fe20000000003 */
[C---:B------:R-:W-:Y:S01]  /*5fc0*/  FMUL R7, R47.reuse, R7 ;  /* 0x000000072f077220 */ /* 0x040fe20000400000 */
[----:B------:R-:W-:Y:S01]  /*5fd0*/  FMUL R30, R47, R34 ;  /* 0x000000222f1e7220 */ /* 0x000fe20000400000 */
[----:B------:R-:W-:Y:S01]  /*5fe0*/  HADD2.F32 R34, -RZ, R58.H1_H1 ;  /* 0x3000003aff227230 */ /* 0x000fe20000004100 */
[----:B------:R-:W-:Y:S01]  /*5ff0*/  F2FP.F16.F32.PACK_AB R52, R2, R0 ;  /* 0x000000000234723e */ /* 0x000fe200000000ff */
[--C-:B------:R-:W-:Y:S02]  /*6000*/  HADD2.F32 R0, -RZ, R59.reuse.H0_H0 ;  /* 0x2000003bff007230 */ /* 0x100fe40000004100 */
[C---:B------:R-:W-:Y:S01]  /*6010*/  FFMA R7, R49.reuse, R32, R7 ;  /* 0x0000002031077223 */ /* 0x040fe20000000007 */
[----:B------:R-:W-:Y:S02]  /*6020*/  HADD2.F32 R2, -RZ, R59.H1_H1 ;  /* 0x3000003bff027230 */ /* 0x000fe40000004100 */
[C---:B------:R-:W-:Y:S01]  /*6030*/  FFMA R4, R49.reuse, R33, R4 ;  /* 0x0000002131047223 */ /* 0x040fe20000000004 */
[C---:B------:R-:W-:Y:S01]  /*6040*/  FFMA R5, R49.reuse, R34, R5 ;  /* 0x0000002231057223 */ /* 0x040fe20000000005 */
[----:B------:R-:W-:Y:S01]  /*6050*/  FFMA R6, R49, R0, R6 ;  /* 0x0000000031067223 */ /* 0x000fe20000000006 */
[--C-:B------:R-:W-:Y:S02]  /*6060*/  HADD2.F32 R0, -RZ, R60.reuse.H0_H0 ;  /* 0x2000003cff007230 */ /* 0x100fe40000004100 */
[----:B------:R-:W-:Y:S01]  /*6070*/  FMUL R11, R47, R11 ;  /* 0x0000000b2f0b7220 */ /* 0x000fe20000400000 */
[----:B------:R-:W-:Y:S01]  /*6080*/  F2FP.F16.F32.PACK_AB R53, R7, R3 ;  /* 0x000000030735723e */ /* 0x000fe200000000ff */
[--C-:B------:R-:W-:Y:S02]  /*6090*/  HADD2.F32 R3, -RZ, R61.reuse.H0_H0 ;  /* 0x2000003dff037230 */ /* 0x100fe40000004100 */
[----:B------:R-:W-:Y:S01]  /*60a0*/  FMUL R15, R47, R15 ;  /* 0x0000000f2f0f7220 */ /* 0x000fe20000400000 */
[C---:B------:R-:W-:Y:S01]  /*60b0*/  FFMA R11, R49.reuse, R2, R11 ;  /* 0x00000002310b7223 */ /* 0x040fe2000000000b */
[----:B------:R-:W-:Y:S02]  /*60c0*/  HADD2.F32 R2, -RZ, R60.H1_H1 ;  /* 0x3000003cff027230 */ /* 0x000fe40000004100 */
[----:B------:R-:W-:Y:S01]  /*60d0*/  FFMA R8, R49, R0, R8 ;  /* 0x0000000031087223 */ /* 0x000fe20000000008 */
[----:B------:R-:W-:Y:S02]  /*60e0*/  HADD2.F32 R0, -RZ, R61.H1_H1 ;  /* 0x3000003dff007230 */ /* 0x000fe40000004100 */
[C---:B------:R-:W-:Y:S01]  /*60f0*/  FMUL R19, R47.reuse, R19 ;  /* 0x000000132f137220 */ /* 0x040fe20000400000 */
[----:B------:R-:W-:Y:S01]  /*6100*/  FMUL R23, R47, R23 ;  /* 0x000000172f177220 */ /* 0x000fe20000400000 */
[C---:B------:R-:W-:Y:S01]  /*6110*/  FFMA R9, R49.reuse, R2, R9 ;  /* 0x0000000231097223 */ /* 0x040fe20000000009 */
[C---:B------:R-:W-:Y:S01]  /*6120*/  FFMA R10, R49.reuse, R3, R10 ;  /* 0x00000003310a7223 */ /* 0x040fe2000000000a */
[----:B------:R-:W-:Y:S01]  /*6130*/  FFMA R15, R49, R0, R15 ;  /* 0x00000000310f7223 */ /* 0x000fe2000000000f */
[--C-:B------:R-:W-:Y:S02]  /*6140*/  HADD2.F32 R2, -RZ, R62.reuse.H0_H0 ;  /* 0x2000003eff027230 */ /* 0x100fe40000004100 */
[----:B------:R-:W-:Y:S01]  /*6150*/  FMUL R27, R47, R27 ;  /* 0x0000001b2f1b7220 */ /* 0x000fe20000400000 */
[----:B------:R-:W-:Y:S01]  /*6160*/  HADD2.F32 R0, -RZ, R62.H1_H1 ;  /* 0x3000003eff007230 */ /* 0x000fe20000004100 */
[----:B------:R-:W-:Y:S01]  /*6170*/  F2FP.F16.F32.PACK_AB R54, R5, R4 ;  /* 0x000000040536723e */ /* 0x000fe200000000ff */
[--C-:B------:R-:W-:Y:S02]  /*6180*/  HADD2.F32 R3, -RZ, R63.reuse.H0_H0 ;  /* 0x2000003fff037230 */ /* 0x100fe40000004100 */
[C---:B------:R-:W-:Y:S01]  /*6190*/  FFMA R12, R49.reuse, R2, R12 ;  /* 0x00000002310c7223 */ /* 0x040fe2000000000c */
[--C-:B------:R-:W-:Y:S02]  /*61a0*/  HADD2.F32 R2, -RZ, R68.reuse.H0_H0 ;  /* 0x20000044ff027230 */ /* 0x100fe40000004100 */
[C---:B------:R-:W-:Y:S01]  /*61b0*/  FFMA R13, R49.reuse, R0, R13 ;  /* 0x00000000310d7223 */ /* 0x040fe2000000000d */
[----:B------:R-:W-:Y:S02]  /*61c0*/  HADD2.F32 R0, -RZ, R63.H1_H1 ;  /* 0x3000003fff007230 */ /* 0x000fe40000004100 */
[----:B------:R-:W-:Y:S01]  /*61d0*/  FFMA R14, R49, R3, R14 ;  /* 0x00000003310e7223 */ /* 0x000fe2000000000e */
[----:B------:R-:W-:Y:S01]  /*61e0*/  HADD2.F32 R3, -RZ, R68.H1_H1 ;  /* 0x30000044ff037230 */ /* 0x000fe20000004100 */
[----:B------:R-:W-:Y:S01]  /*61f0*/  F2FP.F16.F32.PACK_AB R55, R11, R6 ;  /* 0x000000060b37723e */ /* 0x000fe200000000ff */
[----:B------:R-:W-:Y:S01]  /*6200*/  FMUL R31, R47, R31 ;  /* 0x0000001f2f1f7220 */ /* 0x000fe20000400000 */
[C---:B------:R-:W-:Y:S01]  /*6210*/  FFMA R19, R49.reuse, R0, R19 ;  /* 0x0000000031137223 */ /* 0x040fe20000000013 */
[--C-:B------:R-:W-:Y:S02]  /*6220*/  HADD2.F32 R0, -RZ, R69.reuse.H0_H0 ;  /* 0x20000045ff007230 */ /* 0x100fe40000004100 */
[C---:B------:R-:W-:Y:S01]  /*6230*/  FFMA R16, R49.reuse, R2, R16 ;  /* 0x0000000231107223 */ /* 0x040fe20000000010 */
[----:B------:R1:W-:Y:S01]  /*6240*/  STS.128 [R100], R52 ;  /* 0x0000003464007388 */ /* 0x0003e20000000c00 */
[C---:B------:R-:W-:Y:S01]  /*6250*/  FFMA R17, R49.reuse, R3, R17 ;  /* 0x0000000331117223 */ /* 0x040fe20000000011 */
[----:B------:R-:W-:Y:S02]  /*6260*/  HADD2.F32 R2, -RZ, R69.H1_H1 ;  /* 0x30000045ff027230 */ /* 0x000fe40000004100 */
[----:B------:R-:W-:Y:S01]  /*6270*/  FFMA R18, R49, R0, R18 ;  /* 0x0000000031127223 */ /* 0x000fe20000000012 */
[--C-:B------:R-:W-:Y:S01]  /*6280*/  HADD2.F32 R0, -RZ, R70.reuse.H0_H0 ;  /* 0x20000046ff007230 */ /* 0x100fe20000004100 */
[----:B------:R-:W-:Y:S01]  /*6290*/  F2FP.F16.F32.PACK_AB R8, R9, R8 ;  /* 0x000000080908723e */ /* 0x000fe200000000ff */
[--C-:B------:R-:W-:Y:S02]  /*62a0*/  HADD2.F32 R3, -RZ, R71.reuse.H0_H0 ;  /* 0x20000047ff037230 */ /* 0x100fe40000004100 */
[C---:B------:R-:W-:Y:S01]  /*62b0*/  FFMA R23, R49.reuse, R2, R23 ;  /* 0x0000000231177223 */ /* 0x040fe20000000017 */
[----:B------:R-:W-:Y:S02]  /*62c0*/  HADD2.F32 R2, -RZ, R70.H1_H1 ;  /* 0x30000046ff027230 */ /* 0x000fe40000004100 */
[----:B------:R-:W-:Y:S01]  /*62d0*/  FFMA R20, R49, R0, R20 ;  /* 0x0000000031147223 */ /* 0x000fe20000000014 */
[----:B------:R-:W-:Y:S01]  /*62e0*/  HADD2.F32 R0, -RZ, R71.H1_H1 ;  /* 0x30000047ff007230 */ /* 0x000fe20000004100 */
[----:B------:R-:W-:Y:S01]  /*62f0*/  F2FP.F16.F32.PACK_AB R9, R15, R10 ;  /* 0x0000000a0f09723e */ /* 0x000fe200000000ff */
[----:B------:R-:W-:Y:S02]  /*6300*/  HADD2.F32 R4, -RZ, R79.H0_H0 ;  /* 0x2000004fff047230 */ /* 0x000fe40000004100 */
[C---:B------:R-:W-:Y:S01]  /*6310*/  FFMA R21, R49.reuse, R2, R21 ;  /* 0x0000000231157223 */ /* 0x040fe20000000015 */
[C---:B------:R-:W-:Y:S01]  /*6320*/  FFMA R22, R49.reuse, R3, R22 ;  /* 0x0000000331167223 */ /* 0x040fe20000000016 */
[----:B------:R-:W-:Y:S01]  /*6330*/  FFMA R27, R49, R0, R27 ;  /* 0x00000000311b7223 */ /* 0x000fe2000000001b */
[--C-:B------:R-:W-:Y:S01]  /*6340*/  HADD2.F32 R2, -RZ, R76.reuse.H0_H0 ;  /* 0x2000004cff027230 */ /* 0x100fe20000004100 */
[----:B------:R-:W-:Y:S01]  /*6350*/  F2FP.F16.F32.PACK_AB R10, R13, R12 ;  /* 0x0000000c0d0a723e */ /* 0x000fe200000000ff */
[----:B------:R-:W-:Y:S01]  /*6360*/  HADD2.F32 R0, -RZ, R76.H1_H1 ;  /* 0x3000004cff007230 */ /* 0x000fe20000004100 */
[----:B------:R-:W-:Y:S01]  /*6370*/  F2FP.F16.F32.PACK_AB R11, R19, R14 ;  /* 0x0000000e130b723e */ /* 0x000fe200000000ff */
[--C-:B------:R-:W-:Y:S02]  /*6380*/  HADD2.F32 R3, -RZ, R77.reuse.H0_H0 ;  /* 0x2000004dff037230 */ /* 0x100fe40000004100 */
[C---:B------:R-:W-:Y:S01]  /*6390*/  FFMA R24, R49.reuse, R2, R24 ;  /* 0x0000000231187223 */ /* 0x040fe20000000018 */
[--C-:B------:R-:W-:Y:S02]  /*63a0*/  HADD2.F32 R2, -RZ, R78.reuse.H0_H0 ;  /* 0x2000004eff027230 */ /* 0x100fe40000004100 */
[C---:B------:R-:W-:Y:S01]  /*63b0*/  FFMA R25, R49.reuse, R0, R25 ;  /* 0x0000000031197223 */ /* 0x040fe20000000019 */
[----:B------:R1:W-:Y:S01]  /*63c0*/  STS.128 [R99+0x10], R8 ;  /* 0x0000100863007388 */ /* 0x0003e20000000c00 */
[----:B------:R-:W-:Y:S02]  /*63d0*/  HADD2.F32 R0, -RZ, R77.H1_H1 ;  /* 0x3000004dff007230 */ /* 0x000fe40000004100 */
[----:B------:R-:W-:Y:S01]  /*63e0*/  FFMA R26, R49, R3, R26 ;  /* 0x00000003311a7223 */ /* 0x000fe2000000001a */
[----:B------:R-:W-:Y:S01]  /*63f0*/  HADD2.F32 R3, -RZ, R78.H1_H1 ;  /* 0x3000004eff037230 */ /* 0x000fe20000004100 */
[----:B------:R-:W-:Y:S01]  /*6400*/  F2FP.F16.F32.PACK_AB R16, R17, R16 ;  /* 0x000000101110723e */ /* 0x000fe200000000ff */
[----:B------:R-:W-:Y:S01]  /*6410*/  HADD2.F32 R5, -RZ, R79.H1_H1 ;  /* 0x3000004fff057230 */ /* 0x000fe20000004100 */
[----:B------:R-:W-:Y:S01]  /*6420*/  F2FP.F16.F32.PACK_AB R17, R23, R18 ;  /* 0x000000121711723e */ /* 0x000fe200000000ff */
[----:B------:R-:W-:Y:S01]  /*6430*/  FFMA R31, R49, R0, R31 ;  /* 0x00000000311f7223 */ /* 0x000fe2000000001f */
[----:B------:R-:W-:Y:S01]  /*6440*/  FMUL R35, R47, R35 ;  /* 0x000000232f237220 */ /* 0x000fe20000400000 */
[----:B------:R-:W-:Y:S01]  /*6450*/  F2FP.F16.F32.PACK_AB R18, R21, R20 ;  /* 0x000000141512723e */ /* 0x000fe200000000ff */
[----:B------:R-:W-:Y:S01]  /*6460*/  FFMA R28, R49, R2, R28 ;  /* 0x00000002311c7223 */ /* 0x000fe2000000001c */
[----:B------:R-:W-:Y:S01]  /*6470*/  F2FP.F16.F32.PACK_AB R19, R27, R22 ;  /* 0x000000161b13723e */ /* 0x000fe200000000ff */
[C---:B------:R-:W-:Y:S01]  /*6480*/  FFMA R29, R49.reuse, R3, R29 ;  /* 0x00000003311d7223 */ /* 0x040fe2000000001d */
[C---:B------:R-:W-:Y:S01]  /*6490*/  FFMA R30, R49.reuse, R4, R30 ;  /* 0x00000004311e7223 */ /* 0x040fe2000000001e */
[----:B------:R-:W-:Y:S01]  /*64a0*/  FFMA R35, R49, R5, R35 ;  /* 0x0000000531237223 */ /* 0x000fe20000000023 */
[----:B------:R-:W-:Y:S01]  /*64b0*/  F2FP.F16.F32.PACK_AB R24, R25, R24 ;  /* 0x000000181918723e */ /* 0x000fe200000000ff */
[----:B------:R1:W-:Y:S01]  /*64c0*/  STS.128 [R98+0x20], R16 ;  /* 0x0000201062007388 */ /* 0x0003e20000000c00 */
[----:B------:R-:W-:Y:S02]  /*64d0*/  F2FP.F16.F32.PACK_AB R25, R31, R26 ;  /* 0x0000001a1f19723e */ /* 0x000fe400000000ff */
[----:B------:R-:W-:Y:S02]  /*64e0*/  F2FP.F16.F32.PACK_AB R26, R29, R28 ;  /* 0x0000001c1d1a723e */ /* 0x000fe400000000ff */
[----:B------:R-:W-:Y:S05]  /*64f0*/  F2FP.F16.F32.PACK_AB R27, R35, R30 ;  /* 0x0000001e231b723e */ /* 0x000fea00000000ff */
[----:B------:R1:W-:Y:S01]  /*6500*/  STS.128 [R106+0x30], R24 ;  /* 0x000030186a007388 */ /* 0x0003e20000000c00 */
[----:B------:R-:W-:Y:S01]  /*6510*/  @!PT LDS RZ, [RZ] ;  /* 0x00000000fffff984 */ /* 0x000fe20000000800 */
[----:B------:R-:W-:Y:S01]  /*6520*/  @!PT LDS RZ, [RZ] ;  /* 0x00000000fffff984 */ /* 0x000fe20000000800 */
[----:B------:R-:W-:Y:S01]  /*6530*/  @!PT LDS RZ, [RZ] ;  /* 0x00000000fffff984 */ /* 0x000fe20000000800 */
[----:B------:R-:W-:Y:S01]  /*6540*/  @!PT LDS RZ, [RZ] ;  /* 0x00000000fffff984 */ /* 0x000fe20000000800 */
[----:B------:R2:W-:Y:S07]  /*6550*/  MEMBAR.ALL.CTA ;  /* 0x0000000000007992 */ /* 0x0005ee0000008000 */
[----:B--2---:R-:W2:Y:S02]  /*6560*/  FENCE.VIEW.ASYNC.S ;  /* 0x00000000000073c6 */ /* 0x004ea40000000000 */
[----:B--2---:R-:W-:Y:S06]  /*6570*/  BAR.SYNC.DEFER_BLOCKING 0x1, 0x80 ;  /* 0x0042000000007b1d */ /* 0x004fec0000010000 */
[----:B------:R-:W-:Y:S05]  /*6580*/  @P0 BRA `(.L_x_98) ;  /* 0x0000000000280947 */ /* 0x000fea0003800000 */
[----:B------:R-:W-:Y:S02]  /*6590*/  UIADD3 UR4, UPT, UPT, UR48, 0x200, URZ ;  /* 0x0000020030047890 */ /* 0x000fe4000fffe0ff */
[----:B------:R-:W-:Y:S01]  /*65a0*/  UIADD3 UR6, UP0, UPT, UR52, 0x680, URZ ;  /* 0x0000068034067890 */ /* 0x000fe2000ff1e0ff */
[----:B------:R-:W-:Y:S03]  /*65b0*/  UMOV UR43, UR36 ;  /* 0x00000024002b7c82 */ /* 0x000fe60008000000 */
[----:B------:R-:W-:Y:S01]  /*65c0*/  MOV R93, UR4 ;  /* 0x00000004005d7c02 */ /* 0x000fe20008000f00 */
[----:B------:R-:W-:Y:S03]  /*65d0*/  UIADD3.X UR7, UPT, UPT, URZ, UR53, URZ, UP0, !UPT ;  /* 0x00000035ff077290 */ /* 0x000fe600087fe4ff */
[----:B------:R-:W-:Y:S11]  /*65e0*/  R2UR UR40, R93 ;  /* 0x000000005d2872ca */ /* 0x000ff600000e0000 */
[----:B------:R-:W-:Y:S02]  /*65f0*/  @!UPT UIADD3 URZ, UPT, UPT, URZ, URZ, URZ ;  /* 0x000000fffffff290 */ /* 0x000fe4000fffe0ff */
[----:B------:R2:W-:Y:S01]  /*6600*/  UTMASTG.3D [UR40], [UR6] ;  /* 0x00000028060073b5 */ /* 0x0005e20008010000 */
[----:B------:R0:W-:Y:S01]  /*6610*/  UTMACMDFLUSH ;  /* 0x00000000000079b7 */ /* 0x0001e20000000000 */
[----:B--2---:R-:W-:Y:S04]  /*6620*/  DEPBAR.LE SB0, 0x1 ;  /* 0x000080400000791a */ /* 0x004fe80000000000 */
.L_x_98:
[----:B------:R-:W-:Y:S05]  /*6630*/  BSYNC.RECONVERGENT B0 ;  /* 0x0000000000007941 */ /* 0x000fea0003800200 */
.L_x_97:
[----:B------:R-:W-:Y:S01]  /*6640*/  BAR.SYNC.DEFER_BLOCKING 0x1, 0x80 ;  /* 0x0042000000007b1d */ /* 0x000fe20000010000 */
[----:B------:R-:W-:Y:S01]  /*6650*/  ISETP.NE.AND P1, PT, R107, RZ, PT ;  /* 0x000000ff6b00720c */ /* 0x000fe20003f25270 */
[----:B------:R-:W-:Y:S01]  /*6660*/  UISETP.NE.AND UP0, UPT, UR49, URZ, UPT ;  /* 0x000000ff3100728c */ /* 0x000fe2000bf05270 */
[----:B------:R-:W-:Y:S11]  /*6670*/  LEA R2, R65, UR48, 0x3 ;  /* 0x0000003041027c11 */ /* 0x000ff6000f8e18ff */
[----:B------:R-:W-:Y:S01]  /*6680*/  @P1 SHF.L.U32 R3, R97, 0x1f, RZ ;  /* 0x0000001f61031819 */ /* 0x000fe200000006ff */
[----:B------:R-:W-:Y:S06]  /*6690*/  BRA.U !UP0, `(.L_x_99) ;  /* 0x0000000108247547 */ /* 0x000fec000b800000 */
[----:B------:R-:W-:Y:S01]  /*66a0*/  IMAD.U32 R4, RZ, RZ, UR51 ;  /* 0x00000033ff047e24 */ /* 0x000fe2000f8e00ff */
[----:B------:R-:W-:Y:S01]  /*66b0*/  MOV R0, UR37 ;  /* 0x0000002500007c02 */ /* 0x000fe20008000f00 */
[----:B------:R-:W-:Y:S03]  /*66c0*/  UIADD3 UR51, UPT, UPT, UR51, 0x1, URZ ;  /* 0x0000000133337890 */ /* 0x000fe6000fffe0ff */
[----:B------:R-:W-:Y:S01]  /*66d0*/  @P1 LEA R4, R4, UR48, 0x3 ;  /* 0x0000003004041c11 */ /* 0x000fe2000f8e18ff */
[----:B------:R-:W-:Y:S04]  /*66e0*/  UISETP.NE.AND UP0, UPT, UR51, 0x4, UPT ;  /* 0x000000043300788c */ /* 0x000fe8000bf05270 */
[----:B------:R-:W-:Y:S01]  /*66f0*/  @P1 VIADD R4, R4, 0x50 ;  /* 0x0000005004041836 */ /* 0x000fe20000000000 */
[----:B------:R-:W-:Y:S04]  /*6700*/  USEL UR51, UR51, URZ, UP0 ;  /* 0x000000ff33337287 */ /* 0x000fe80008000000 */
[----:B------:R-:W-:Y:S04]  /*6710*/  @P1 PRMT R0, R0, 0x654, R4 ;  /* 0x0000065400001816 */ /* 0x000fe80000000004 */
[----:B------:R2:W-:Y:S04]  /*6720*/  @P1 SYNCS.ARRIVE.TRANS64.RED.A1T0 RZ, [R0+URZ], RZ ;  /* 0x000000ff00ff19a7 */ /* 0x0005e800081004ff */
.L_x_99:
[----:B------:R-:W4:Y:S01]  /*6730*/  @P1 SYNCS.PHASECHK.TRANS64.TRYWAIT P0, [R2+URZ+0x30], R3 ;  /* 0x00003003020015a7 */ /* 0x000f2200080011ff */
[----:B------:R-:W-:Y:S01]  /*6740*/  BSSY B1, `(.L_x_100) ;  /* 0x0000016000017945 */ /* 0x000fe20003800000 */
[----:B----4-:R-:W-:Y:S03]  /*6750*/  @P1 SEL R66, RZ, 0x1, !P0 ;  /* 0x00000001ff421807 */ /* 0x010fe60004000000 */
[----:B------:R-:W-:Y:S05]  /*6760*/  @!P1 BRA `(.L_x_101) ;  /* 0x00000000004c9947 */ /* 0x000fea0003800000 */
[----:B------:R-:W-:Y:S01]  /*6770*/  ISETP.NE.AND P0, PT, R66, RZ, PT ;  /* 0x000000ff4200720c */ /* 0x000fe20003f05270 */
[----:B------:R-:W-:Y:S01]  /*6780*/  BSSY B0, `(.L_x_102) ;  /* 0x000000b000007945 */ /* 0x000fe20003800000 */
[----:B------:R-:W-:Y:S11]  /*6790*/  ISETP.NE.AND P1, PT, R67, RZ, PT ;  /* 0x000000ff4300720c */ /* 0x000ff60003f25270 */
[----:B------:R-:W-:Y:S02]  /*67a0*/  @!UPT UIADD3 URZ, UPT, UPT, URZ, URZ, URZ ;  /* 0x000000fffffff290 */ /* 0x000fe4000fffe0ff */
[C---:B------:R-:W-:Y:S01]  /*67b0*/  @P1 IMAD R6, R65.reuse, 0x2000, R100 ;  /* 0x0000200041061824 */ /* 0x040fe200078e0264 */
[C---:B------:R-:W-:Y:S01]  /*67c0*/  @P1 LEA R4, R65.reuse, R98, 0xd ;  /* 0x0000006241041211 */ /* 0x040fe200078e68ff */
[C---:B------:R-:W-:Y:S02]  /*67d0*/  @P1 IMAD R5, R65.reuse, 0x2000, R99 ;  /* 0x0000200041051824 */ /* 0x040fe400078e0263 */
[----:B------:R-:W-:Y:S01]  /*67e0*/  @P1 IMAD R3, R65, 0x2000, R106 ;  /* 0x0000200041031824 */ /* 0x000fe200078e026a */
[----:B------:R-:W-:Y:S06]  /*67f0*/  @P0 BRA `(.L_x_103) ;  /* 0x00000000000c0947 */ /* 0x000fec0003800000 */
[----:B--2---:R-:W-:Y:S04]  /*6800*/  SHF.L.U32 R0, R97, 0x1f, RZ ;  /* 0x0000001f61007819 */ /* 0x004fe800000006ff */
[----:B------:R-:W2:Y:S02]  /*6810*/  SYNCS.PHASECHK.TRANS64.TRYWAIT P0, [R2+URZ+0x30], R0 ;  /* 0x00003000020075a7 */ /* 0x000ea400080011ff */
[----:B--2---:R-:W-:Y:S05]  /*6820*/  @!P0 BRA `(.L_x_104) ;  /* 0x00000030004c8947 */ /* 0x004fea0003800000 */
.L_x_103:
[----:B------:R-:W-:Y:S05]  /*6830*/  BSYNC B0 ;  /* 0x0000000000007941 */ /* 0x000fea0003800000 */
.L_x_102:
[----:B------:R-:W-:Y:S02]  /*6840*/  ISETP.NE.AND P0, PT, R67, RZ, PT ;  /* 0x000000ff4300720c */ /* 0x000fe40003f05270 */
[----:B------:R-:W-:Y:S11]  /*6850*/  IADD3 R65, PT, PT, R65, 0x1, RZ ;  /* 0x0000000141417810 */ /* 0x000ff60007ffe0ff */
[----:B------:R4:W1:Y:S04]  /*6860*/  @P0 LDS.128 R56, [R6] ;  /* 0x0000000006380984 */ /* 0x0008680000000c00 */
[----:B------:R4:W1:Y:S04]  /*6870*/  @P0 LDS.128 R60, [R5+0x10] ;  /* 0x00001000053c0984 */ /* 0x0008680000000c00 */
[----:B------:R4:W1:Y:S04]  /*6880*/  @P0 LDS.128 R68, [R4+0x20] ;  /* 0x0000200004440984 */ /* 0x0008680000000c00 */
[----:B------:R4:W1:Y:S02]  /*6890*/  @P0 LDS.128 R76, [R3+0x30] ;  /* 0x00003000034c0984 */ /* 0x0008640000000c00 */
.L_x_101:
[----:B------:R-:W-:Y:S05]  /*68a0*/  BSYNC B1 ;  /* 0x0000000000017941 */ /* 0x000fea0003800000 */
.L_x_100:
[----:B--2---:R-:W-:Y:S05]  /*68b0*/  VIADD R0, R48, 0x20 ;  /* 0x0000002030007836 */ /* 0x004fea0000000000 */
[----:B------:R-:W-:Y:S04]  /*68c0*/  SHF.R.U32.HI R0, RZ, 0x15, R0 ;  /* 0x00000015ff007819 */ /* 0x000fe80000011600 */
[----:B------:R-:W-:Y:S11]  /*68d0*/  LOP3.LUT P0, RZ, R0, 0x3, R92, 0x48, !PT ;  /* 0x0000000300ff7812 */ /* 0x000ff6000780485c */
[----:B------:R-:W-:Y:S02]  /*68e0*/  @!UPT UIADD3 URZ, UPT, UPT, URZ, URZ, URZ ;  /* 0x000000fffffff290 */ /* 0x000fe4000fffe0ff */
[----:B------:R-:W-:Y:S05]  /*68f0*/  @!P0 BRA `(.L_x_105) ;  /* 0x0000000000408947 */ /* 0x000fea0003800000 */
[----:B------:R-:W2:Y:S01]  /*6900*/  LDCU.64 UR8, c[0x4][0x70] ;  /* 0x01000e00ff0877ac */ /* 0x000ea20008000a00 */
[----:B----4-:R-:W-:Y:S01]  /*6910*/  MOV R3, 0x0 ;  /* 0x0000000000037802 */ /* 0x010fe20000000f00 */
[----:B------:R-:W-:Y:S02]  /*6920*/  HFMA2 R12, -RZ, RZ, 0, 5.9604644775390625e-08 ;  /* 0x00000001ff0c7431 */ /* 0x000fe400000001ff */
[----:B-1----:R-:W-:Y:S02]  /*6930*/  IMAD.MOV.U32 R8, RZ, RZ, 0x192 ;  /* 0x00000192ff087424 */ /* 0x002fe400078e00ff */
[----:B------:R-:W-:Y:S01]  /*6940*/  IMAD.MOV.U32 R13, RZ, RZ, RZ ;  /* 0x000000ffff0d7224 */ /* 0x000fe200078e00ff */
[----:B------:R-:W1:Y:S01]  /*6950*/  LDCU.64 UR6, c[0x4][0x78] ;  /* 0x01000f00ff0677ac */ /* 0x000e620008000a00 */
[----:B------:R-:W4:Y:S01]  /*6960*/  LDC.64 R2, c[0x4][R3] ;  /* 0x0100000003027b82 */ /* 0x000f220000000a00 */
[----:B------:R-:W5:Y:S01]  /*6970*/  LDCU.64 UR4, c[0x4][0x10] ;  /* 0x01000200ff0477ac */ /* 0x000f620008000a00 */
[----:B--2---:R-:W-:Y:S01]  /*6980*/  MOV R5, UR9 ;  /* 0x0000000900057c02 */ /* 0x004fe20008000f00 */
[----:B------:R-:W-:Y:S01]  /*6990*/  IMAD.U32 R4, RZ, RZ, UR8 ;  /* 0x00000008ff047e24 */ /* 0x000fe2000f8e00ff */
[----:B-1----:R-:W-:Y:S01]  /*69a0*/  MOV R7, UR7 ;  /* 0x0000000700077c02 */ /* 0x002fe20008000f00 */
[----:B------:R-:W-:Y:S01]  /*69b0*/  IMAD.U32 R6, RZ, RZ, UR6 ;  /* 0x00000006ff067e24 */ /* 0x000fe2000f8e00ff */
[----:B-----5:R-:W-:Y:S01]  /*69c0*/  MOV R11, UR5 ;  /* 0x00000005000b7c02 */ /* 0x020fe20008000f00 */
[----:B------:R-:W-:Y:S02]  /*69d0*/  IMAD.U32 R10, RZ, RZ, UR4 ;  /* 0x00000004ff0a7e24 */ /* 0x000fe4000f8e00ff */
[----:B------:R-:W-:Y:S07]  /*69e0*/  LEPC R20, `(.L_x_105) ;  /* 0x000000001014794e */ /* 0x000fee0000000000 */
[----:B---34-:R-:W-:Y:S05]  /*69f0*/  CALL.ABS.NOINC R2 ;  /* 0x0000000002007343 */ /* 0x018fea0003c00000 */
.L_x_105:
[----:B------:R-:W-:Y:S05]  /*6a00*/  WARPSYNC.ALL ;  /* 0x0000000000007948 */ /* 0x000fea0003800000 */
[----:B------:R-:W-:Y:S01]  /*6a10*/  R2UR UR4, R48 ;  /* 0x00000000300472ca */ /* 0x000fe200000e0000 */
[--C-:B-1--4-:R-:W-:Y:S01]  /*6a20*/  HADD2.F32 R3, -RZ, R56.reuse.H0_H0 ;  /* 0x20000038ff037230 */ /* 0x112fe20000004100 */
[----:B------:R-:W-:Y:S01]  /*6a30*/  ISETP.NE.AND P6, PT, R107, RZ, PT ;  /* 0x000000ff6b00720c */ /* 0x000fe20003fc5270 */
[--C-:B------:R-:W-:Y:S01]  /*6a40*/  HADD2.F32 R51, -RZ, R57.reuse.H1_H1 ;  /* 0x30000039ff337230 */ /* 0x100fe20000004100 */
[----:B------:R-:W-:Y:S01]  /*6a50*/  MOV R50, UR51 ;  /* 0x0000003300327c02 */ /* 0x000fe20008000f00 */
[----:B------:R-:W-:Y:S01]  /*6a60*/  BSSY.RECONVERGENT B0, `(.L_x_106) ;  /* 0x000008c000007945 */ /* 0x000fe20003800200 */
[----:B------:R-:W-:Y:S02]  /*6a70*/  MOV R72, UR37 ;  /* 0x0000002500487c02 */ /* 0x000fe40008000f00 */
[----:B------:R-:W-:Y:S05]  /*6a80*/  ISETP.NE.AND P0, PT, R102, RZ, PT ;  /* 0x000000ff6600720c */ /* 0x000fea0003f05270 */
[----:B------:R-:W1:Y:S02]  /*6a90*/  LDTM.x32 R4, tmem[UR4+0x20] ;  /* 0x00002004000479ee */ /* 0x000e6400082c0000 */
[----:B------:R-:W-:Y:S04]  /*6aa0*/  @P6 LEA R50, R50, UR48, 0x3 ;  /* 0x0000003032326c11 */ /* 0x000fe8000f8e18ff */
[----:B------:R-:W-:Y:S04]  /*6ab0*/  @P6 IADD3 R50, PT, PT, R50, 0x50, RZ ;  /* 0x0000005032326810 */ /* 0x000fe80007ffe0ff */
[----:B------:R-:W-:Y:S01]  /*6ac0*/  @P6 PRMT R72, R72, 0x654, R50 ;  /* 0x0000065448486816 */ /* 0x000fe20000000032 */
[----:B------:R-:W-:Y:S02]  /*6ad0*/  HADD2.F32 R50, -RZ, R57.H0_H0 ;  /* 0x20000039ff327230 */ /* 0x000fe40000004100 */
[C---:B-1----:R-:W-:Y:S01]  /*6ae0*/  FMUL R0, R47.reuse, R4 ;  /* 0x000000042f007220 */ /* 0x042fe20000400000 */
[----:B------:R-:W-:Y:S02]  /*6af0*/  HADD2.F32 R4, -RZ, R56.H1_H1 ;  /* 0x30000038ff047230 */ /* 0x000fe40000004100 */
[C---:B------:R-:W-:Y:S01]  /*6b00*/  FMUL R2, R47.reuse, R5 ;  /* 0x000000052f027220 */ /* 0x040fe20000400000 */
[----:B------:R-:W-:Y:S01]  /*6b10*/  FMUL R7, R47, R7 ;  /* 0x000000072f077220 */ /* 0x000fe20000400000 */
[----:B------:R-:W-:Y:S01]  /*6b20*/  FFMA R0, R49, R3, R0 ;  /* 0x0000000331007223 */ /* 0x000fe20000000000 */
[----:B------:R-:W-:Y:S01]  /*6b30*/  FMUL R3, R47, R6 ;  /* 0x000000062f037220 */ /* 0x000fe20000400000 */
[----:B------:R-:W-:Y:S01]  /*6b40*/  FFMA R2, R49, R4, R2 ;  /* 0x0000000431027223 */ /* 0x000fe20000000002 */
[C---:B------:R-:W-:Y:S01]  /*6b50*/  FMUL R4, R47.reuse, R8 ;  /* 0x000000082f047220 */ /* 0x040fe20000400000 */
[----:B------:R-:W-:Y:S01]  /*6b60*/  FMUL R8, R47, R12 ;  /* 0x0000000c2f087220 */ /* 0x000fe20000400000 */
[----:B------:R-:W-:Y:S01]  /*6b70*/  FFMA R3, R49, R50, R3 ;  /* 0x0000003231037223 */ /* 0x000fe20000000003 */
[C---:B------:R-:W-:Y:S01]  /*6b80*/  FMUL R12, R47.reuse, R16 ;  /* 0x000000102f0c7220 */ /* 0x040fe20000400000 */
[C---:B------:R-:W-:Y:S01]  /*6b90*/  FMUL R16, R47.reuse, R20 ;  /* 0x000000142f107220 */ /* 0x040fe20000400000 */
[C---:B------:R-:W-:Y:S01]  /*6ba0*/  FMUL R20, R47.reuse, R24 ;  /* 0x000000182f147220 */ /* 0x040fe20000400000 */
[C---:B------:R-:W-:Y:S01]  /*6bb0*/  FMUL R24, R47.reuse, R28 ;  /* 0x0000001c2f187220 */ /* 0x040fe20000400000 */
[C---:B------:R-:W-:Y:S01]  /*6bc0*/  FMUL R28, R47.reuse, R32 ;  /* 0x000000202f1c7220 */ /* 0x040fe20000400000 */
[--C-:B------:R-:W-:Y:S01]  /*6bd0*/  HADD2.F32 R32, -RZ, R58.reuse.H0_H0 ;  /* 0x2000003aff207230 */ /* 0x100fe20000004100 */
[----:B------:R-:W-:Y:S01]  /*6be0*/  F2FP.F16.F32.PACK_AB R52, R2, R0 ;  /* 0x000000000234723e */ /* 0x000fe200000000ff */
[----:B------:R-:W-:Y:S02]  /*6bf0*/  HADD2.F32 R0, -RZ, R58.H1_H1 ;  /* 0x3000003aff007230 */ /* 0x000fe40000004100 */
[----:B------:R-:W-:Y:S01]  /*6c00*/  FMUL R5, R47, R9 ;  /* 0x000000092f057220 */ /* 0x000fe20000400000 */
[--C-:B------:R-:W-:Y:S02]  /*6c10*/  HADD2.F32 R2, -RZ, R59.reuse.H0_H0 ;  /* 0x2000003bff027230 */ /* 0x100fe40000004100 */
[C---:B------:R-:W-:Y:S01]  /*6c20*/  FFMA R7, R49.reuse, R51, R7 ;  /* 0x0000003331077223 */ /* 0x040fe20000000007 */
[C---:B------:R-:W-:Y:S01]  /*6c30*/  FFMA R4, R49.reuse, R32, R4 ;  /* 0x0000002031047223 */ /* 0x040fe20000000004 */
[----:B------:R-:W-:Y:S02]  /*6c40*/  HADD2.F32 R32, -RZ, R59.H1_H1 ;  /* 0x3000003bff207230 */ /* 0x000fe40000004100 */
[----:B------:R-:W-:Y:S01]  /*6c50*/  FFMA R5, R49, R0, R5 ;  /* 0x0000000031057223 */ /* 0x000fe20000000005 */
[--C-:B------:R-:W-:Y:S01]  /*6c60*/  HADD2.F32 R0, -RZ, R60.reuse.H0_H0 ;  /* 0x2000003cff007230 */ /* 0x100fe20000004100 */
[----:B------:R-:W-:Y:S01]  /*6c70*/  F2FP.F16.F32.PACK_AB R53, R7, R3 ;  /* 0x000000030735723e */ /* 0x000fe200000000ff */
[----:B------:R-:W-:Y:S01]  /*6c80*/  FMUL R6, R47, R10 ;  /* 0x0000000a2f067220 */ /* 0x000fe20000400000 */
[--C-:B------:R-:W-:Y:S01]  /*6c90*/  HADD2.F32 R3, -RZ, R61.reuse.H0_H0 ;  /* 0x2000003dff037230 */ /* 0x100fe20000004100 */
[----:B------:R-:W-:Y:S01]  /*6ca0*/  F2FP.F16.F32.PACK_AB R54, R5, R4 ;  /* 0x000000040536723e */ /* 0x000fe200000000ff */
[----:B------:R-:W-:Y:S01]  /*6cb0*/  FMUL R11, R47, R11 ;  /* 0x0000000b2f0b7220 */ /* 0x000fe20000400000 */
[----:B------:R-:W-:Y:S01]  /*6cc0*/  FFMA R6, R49, R2, R6 ;  /* 0x0000000231067223 */ /* 0x000fe20000000006 */
[----:B------:R-:W-:Y:S02]  /*6cd0*/  HADD2.F32 R2, -RZ, R60.H1_H1 ;  /* 0x3000003cff027230 */ /* 0x000fe40000004100 */
[----:B------:R-:W-:Y:S01]  /*6ce0*/  FMUL R9, R47, R13 ;  /* 0x0000000d2f097220 */ /* 0x000fe20000400000 */
[C---:B------:R-:W-:Y:S01]  /*6cf0*/  FFMA R11, R49.reuse, R32, R11 ;  /* 0x00000020310b7223 */ /* 0x040fe2000000000b */
[----:B------:R-:W-:Y:S01]  /*6d00*/  FFMA R8, R49, R0, R8 ;  /* 0x0000000031087223 */ /* 0x000fe20000000008 */
[C---:B------:R-:W-:Y:S01]  /*6d10*/  FMUL R10, R47.reuse, R14 ;  /* 0x0000000e2f0a7220 */ /* 0x040fe20000400000 */
[----:B------:R-:W-:Y:S02]  /*6d20*/  HADD2.F32 R0, -RZ, R61.H1_H1 ;  /* 0x3000003dff007230 */ /* 0x000fe40000004100 */
[----:B------:R-:W-:Y:S01]  /*6d30*/  FMUL R15, R47, R15 ;  /* 0x0000000f2f0f7220 */ /* 0x000fe20000400000 */
[C---:B------:R-:W-:Y:S01]  /*6d40*/  FFMA R9, R49.reuse, R2, R9 ;  /* 0x0000000231097223 */ /* 0x040fe20000000009 */
[C---:B------:R-:W-:Y:S01]  /*6d50*/  FFMA R10, R49.reuse, R3, R10 ;  /* 0x00000003310a7223 */ /* 0x040fe2000000000a */
[--C-:B------:R-:W-:Y:S02]  /*6d60*/  HADD2.F32 R2, -RZ, R62.reuse.H0_H0 ;  /* 0x2000003eff027230 */ /* 0x100fe40000004100 */
[----:B------:R-:W-:Y:S01]  /*6d70*/  FFMA R15, R49, R0, R15 ;  /* 0x00000000310f7223 */ /* 0x000fe2000000000f */
[----:B------:R-:W-:Y:S02]  /*6d80*/  HADD2.F32 R3, -RZ, R62.H1_H1 ;  /* 0x3000003eff037230 */ /* 0x000fe40000004100 */
[C---:B------:R-:W-:Y:S01]  /*6d90*/  FMUL R13, R47.reuse, R17 ;  /* 0x000000112f0d7220 */ /* 0x040fe20000400000 */
[--C-:B------:R-:W-:Y:S02]  /*6da0*/  HADD2.F32 R0, -RZ, R63.reuse.H0_H0 ;  /* 0x2000003fff007230 */ /* 0x100fe40000004100 */
[----:B------:R-:W-:Y:S01]  /*6db0*/  FMUL R14, R47, R18 ;  /* 0x000000122f0e7220 */ /* 0x000fe20000400000 */
[C---:B------:R-:W-:Y:S01]  /*6dc0*/  FFMA R12, R49.reuse, R2, R12 ;  /* 0x00000002310c7223 */ /* 0x040fe2000000000c */
[C---:B------:R-:W-:Y:S01]  /*6dd0*/  FFMA R13, R49.reuse, R3, R13 ;  /* 0x00000003310d7223 */ /* 0x040fe2000000000d */
[----:B------:R-:W-:Y:S02]  /*6de0*/  HADD2.F32 R2, -RZ, R63.H1_H1 ;  /* 0x3000003fff027230 */ /* 0x000fe40000004100 */
[----:B------:R-:W-:Y:S01]  /*6df0*/  FFMA R14, R49, R0, R14 ;  /* 0x00000000310e7223 */ /* 0x000fe2000000000e */
[C---:B------:R-:W-:Y:S01]  /*6e00*/  FMUL R19, R47.reuse, R19 ;  /* 0x000000132f137220 */ /* 0x040fe20000400000 */
[--C-:B------:R-:W-:Y:S02]  /*6e10*/  HADD2.F32 R0, -RZ, R68.reuse.H0_H0 ;  /* 0x20000044ff007230 */ /* 0x100fe40000004100 */
[----:B------:R-:W-:Y:S01]  /*6e20*/  FMUL R17, R47, R21 ;  /* 0x000000152f117220 */ /* 0x000fe20000400000 */
[--C-:B------:R-:W-:Y:S02]  /*6e30*/  HADD2.F32 R3, -RZ, R69.reuse.H0_H0 ;  /* 0x20000045ff037230 */ /* 0x100fe40000004100 */
[C---:B------:R-:W-:Y:S01]  /*6e40*/  FFMA R19, R49.reuse, R2, R19 ;  /* 0x0000000231137223 */ /* 0x040fe20000000013 */
[----:B------:R-:W-:Y:S02]  /*6e50*/  HADD2.F32 R2, -RZ, R68.H1_H1 ;  /* 0x30000044ff027230 */ /* 0x000fe40000004100 */
        /* <DEDUP_REMOVED lines=9> */
[----:B------:R-:W-:Y:S01]  /*6ef0*/  FMUL R21, R47, R25 ;  /* 0x000000192f157220 */ /* 0x000fe20000400000 */
[----:B------:R-:W-:Y:S01]  /*6f00*/  F2FP.F16.F32.PACK_AB R55, R11, R6 ;  /* 0x000000060b37723e */ /* 0x000fe200000000ff */
[--C-:B------:R-:W-:Y:S02]  /*6f10*/  HADD2.F32 R3, -RZ, R71.reuse.H0_H0 ;  /* 0x20000047ff037230 */ /* 0x100fe40000004100 */
[----:B------:R-:W-:Y:S01]  /*6f20*/  FMUL R22, R47, R26 ;  /* 0x0000001a2f167220 */ /* 0x000fe20000400000 */
[C---:B------:R-:W-:Y:S01]  /*6f30*/  FFMA R20, R49.reuse, R2, R20 ;  /* 0x0000000231147223 */ /* 0x040fe20000000014 */
[C---:B------:R-:W-:Y:S01]  /*6f40*/  FFMA R21, R49.reuse, R0, R21 ;  /* 0x0000000031157223 */ /* 0x040fe20000000015 */
[----:B------:R1:W-:Y:S01]  /*6f50*/  STS.128 [R100+0x2000], R52 ;  /* 0x0020003464007388 */ /* 0x0003e20000000c00 */
[----:B------:R-:W-:Y:S02]  /*6f60*/  HADD2.F32 R0, -RZ, R71.H1_H1 ;  /* 0x30000047ff007230 */ /* 0x000fe40000004100 */
[----:B------:R-:W-:Y:S01]  /*6f70*/  FFMA R22, R49, R3, R22 ;  /* 0x0000000331167223 */ /* 0x000fe20000000016 */
[----:B------:R-:W-:Y:S01]  /*6f80*/  FMUL R27, R47, R27 ;  /* 0x0000001b2f1b7220 */ /* 0x000fe20000400000 */
[--C-:B------:R-:W-:Y:S01]  /*6f90*/  HADD2.F32 R2, -RZ, R76.reuse.H0_H0 ;  /* 0x2000004cff027230 */ /* 0x100fe20000004100 */
[----:B------:R-:W-:Y:S01]  /*6fa0*/  F2FP.F16.F32.PACK_AB R8, R9, R8 ;  /* 0x000000080908723e */ /* 0x000fe200000000ff */
[----:B------:R-:W-:Y:S01]  /*6fb0*/  HADD2.F32 R3, -RZ, R76.H1_H1 ;  /* 0x3000004cff037230 */ /* 0x000fe20000004100 */
[----:B------:R-:W-:Y:S01]  /*6fc0*/  F2FP.F16.F32.PACK_AB R9, R15, R10 ;  /* 0x0000000a0f09723e */ /* 0x000fe200000000ff */
[----:B------:R-:W-:Y:S01]  /*6fd0*/  FMUL R25, R47, R29 ;  /* 0x0000001d2f197220 */ /* 0x000fe20000400000 */
[--C-:B------:R-:W-:Y:S01]  /*6fe0*/  HADD2.F32 R4, -RZ, R77.reuse.H0_H0 ;  /* 0x2000004dff047230 */ /* 0x100fe20000004100 */
[----:B------:R-:W-:Y:S01]  /*6ff0*/  F2FP.F16.F32.PACK_AB R10, R13, R12 ;  /* 0x0000000c0d0a723e */ /* 0x000fe200000000ff */
[----:B------:R-:W-:Y:S01]  /*7000*/  FMUL R26, R47, R30 ;  /* 0x0000001e2f1a7220 */ /* 0x000fe20000400000 */
[----:B------:R-:W-:Y:S01]  /*7010*/  F2FP.F16.F32.PACK_AB R11, R19, R14 ;  /* 0x0000000e130b723e */ /* 0x000fe200000000ff */
[C---:B------:R-:W-:Y:S01]  /*7020*/  FFMA R27, R49.reuse, R0, R27 ;  /* 0x00000000311b7223 */ /* 0x040fe2000000001b */
[C---:B------:R-:W-:Y:S01]  /*7030*/  FFMA R24, R49.reuse, R2, R24 ;  /* 0x0000000231187223 */ /* 0x040fe20000000018 */
[----:B------:R-:W-:Y:S02]  /*7040*/  HADD2.F32 R0, -RZ, R77.H1_H1 ;  /* 0x3000004dff007230 */ /* 0x000fe40000004100 */
[----:B------:R-:W-:Y:S01]  /*7050*/  FFMA R25, R49, R3, R25 ;  /* 0x0000000331197223 */ /* 0x000fe20000000019 */
[----:B------:R1:W-:Y:S01]  /*7060*/  STS.128 [R99+0x2010], R8 ;  /* 0x0020100863007388 */ /* 0x0003e20000000c00 */
[----:B------:R-:W-:Y:S01]  /*7070*/  FMUL R31, R47, R31 ;  /* 0x0000001f2f1f7220 */ /* 0x000fe20000400000 */
[--C-:B------:R-:W-:Y:S02]  /*7080*/  HADD2.F32 R2, -RZ, R78.reuse.H0_H0 ;  /* 0x2000004eff027230 */ /* 0x100fe40000004100 */
[----:B------:R-:W-:Y:S01]  /*7090*/  FFMA R26, R49, R4, R26 ;  /* 0x00000004311a7223 */ /* 0x000fe2000000001a */
[----:B------:R-:W-:Y:S02]  /*70a0*/  HADD2.F32 R3, -RZ, R78.H1_H1 ;  /* 0x3000004eff037230 */ /* 0x000fe40000004100 */
[----:B------:R-:W-:Y:S01]  /*70b0*/  FMUL R29, R47, R33 ;  /* 0x000000212f1d7220 */ /* 0x000fe20000400000 */
[--C-:B------:R-:W-:Y:S01]  /*70c0*/  HADD2.F32 R4, -RZ, R79.reuse.H0_H0 ;  /* 0x2000004fff047230 */ /* 0x100fe20000004100 */
[----:B------:R-:W-:Y:S01]  /*70d0*/  F2FP.F16.F32.PACK_AB R16, R17, R16 ;  /* 0x000000101110723e */ /* 0x000fe200000000ff */
[----:B------:R-:W-:Y:S01]  /*70e0*/  FMUL R30, R47, R34 ;  /* 0x000000222f1e7220 */ /* 0x000fe20000400000 */
        /* <DEDUP_REMOVED lines=14> */
[----:B------:R-:W-:Y:S02]  /*71d0*/  F2FP.F16.F32.PACK_AB R27, R35, R30 ;  /* 0x0000001e231b723e */ /* 0x000fe400000000ff */
[----:B------:R-:W-:Y:S02]  /*71e0*/  LEA R0, R65, UR48, 0x3 ;  /* 0x0000003041007c11 */ /* 0x000fe4000f8e18ff */
[----:B------:R-:W-:Y:S01]  /*71f0*/  @P6 SHF.L.U32 R2, R97, 0x1f, RZ ;  /* 0x0000001f61026819 */ /* 0x000fe200000006ff */
        /* <DEDUP_REMOVED lines=9> */
[----:B------:R-:W-:Y:S02]  /*7290*/  UIADD3 UR8, UP0, UPT, UR52, 0x680, URZ ;  /* 0x0000068034087890 */ /* 0x000fe4000ff1e0ff */
[----:B------:R-:W-:Y:S02]  /*72a0*/  UIADD3 UR5, UPT, UPT, UR41, 0x20, URZ ;  /* 0x0000002029057890 */ /* 0x000fe4000fffe0ff */
[----:B------:R-:W-:Y:S02]  /*72b0*/  UIADD3 UR4, UPT, UPT, UR48, 0x2200, URZ ;  /* 0x0000220030047890 */ /* 0x000fe4000fffe0ff */
[----:B------:R-:W-:Y:S01]  /*72c0*/  UIADD3.X UR9, UPT, UPT, URZ, UR53, URZ, UP0, !UPT ;  /* 0x00000035ff097290 */ /* 0x000fe200087fe4ff */
[----:B------:R-:W-:Y:S01]  /*72d0*/  UMOV UR6, UR42 ;  /* 0x0000002a00067c82 */ /* 0x000fe20008000000 */
[----:B------:R-:W-:Y:S07]  /*72e0*/  UMOV UR7, UR36 ;  /* 0x0000002400077c82 */ /* 0x000fee0008000000 */
[----:B------:R2:W-:Y:S01]  /*72f0*/  UTMASTG.3D [UR4], [UR8] ;  /* 0x00000004080073b5 */ /* 0x0005e20008010000 */
[----:B------:R0:W-:Y:S01]  /*7300*/  UTMACMDFLUSH ;  /* 0x00000000000079b7 */ /* 0x0001e20000000000 */
[----:B--2---:R-:W-:Y:S04]  /*7310*/  DEPBAR.LE SB0, 0x1 ;  /* 0x000080400000791a */ /* 0x004fe80000000000 */
.L_x_107:
[----:B------:R-:W-:Y:S05]  /*7320*/  BSYNC.RECONVERGENT B0 ;  /* 0x0000000000007941 */ /* 0x000fea0003800200 */
.L_x_106:
[----:B------:R-:W-:Y:S01]  /*7330*/  BAR.SYNC.DEFER_BLOCKING 0x1, 0x80 ;  /* 0x0042000000007b1d */ /* 0x000fe20000010000 */
[----:B------:R-:W-:Y:S04]  /*7340*/  UIADD3 UR40, UPT, UPT, UR51, 0x1, URZ ;  /* 0x0000000133287890 */ /* 0x000fe8000fffe0ff */
[----:B------:R-:W-:Y:S04]  /*7350*/  UISETP.NE.AND UP0, UPT, UR40, 0x4, UPT ;  /* 0x000000042800788c */ /* 0x000fe8000bf05270 */
[----:B------:R-:W-:Y:S01]  /*7360*/  USEL UR40, UR40, URZ, UP0 ;  /* 0x000000ff28287287 */ /* 0x000fe20008000000 */
[----:B------:R2:W-:Y:S01]  /*7370*/  @P6 SYNCS.ARRIVE.TRANS64.RED.A1T0 RZ, [R72+URZ], RZ ;  /* 0x000000ff48ff69a7 */ /* 0x0005e200081004ff */
[----:B------:R-:W-:Y:S01]  /*7380*/  BSSY B1, `(.L_x_108) ;  /* 0x0000017000017945 */ /* 0x000fe20003800000 */
[----:B------:R-:W4:Y:S02]  /*7390*/  @P6 SYNCS.PHASECHK.TRANS64.TRYWAIT P0, [R0+URZ+0x30], R2 ;  /* 0x00003002000065a7 */ /* 0x000f2400080011ff */
[----:B----4-:R-:W-:Y:S01]  /*73a0*/  @P6 SEL R66, RZ, 0x1, !P0 ;  /* 0x00000001ff426807 */ /* 0x010fe20004000000 */
[----:B--2---:R-:W-:Y:S06]  /*73b0*/  @!P6 BRA `(.L_x_109) ;  /* 0x00000000004ce947 */ /* 0x004fec0003800000 */
        /* <DEDUP_REMOVED lines=9> */
[----:B------:R-:W-:Y:S04]  /*7450*/  SHF.L.U32 R6, R97, 0x1f, RZ ;  /* 0x0000001f61067819 */ /* 0x000fe800000006ff */
[----:B------:R-:W2:Y:S02]  /*7460*/  SYNCS.PHASECHK.TRANS64.TRYWAIT P0, [R0+URZ+0x30], R6 ;  /* 0x00003006000075a7 */ /* 0x000ea400080011ff */
[----:B--2---:R-:W-:Y:S05]  /*7470*/  @!P0 BRA `(.L_x_112) ;  /* 0x00000024004c8947 */ /* 0x004fea0003800000 */
.L_x_111:
[----:B------:R-:W-:Y:S05]  /*7480*/  BSYNC B0 ;  /* 0x0000000000007941 */ /* 0x000fea0003800000 */
.L_x_110:
[----:B------:R-:W-:Y:S02]  /*7490*/  ISETP.NE.AND P0, PT, R67, RZ, PT ;  /* 0x000000ff4300720c */ /* 0x000fe40003f05270 */
[----:B------:R-:W-:Y:S11]  /*74a0*/  IADD3 R65, PT, PT, R65, 0x1, RZ ;  /* 0x0000000141417810 */ /* 0x000ff60007ffe0ff */
[----:B------:R4:W1:Y:S04]  /*74b0*/  @P0 LDS.128 R56, [R5] ;  /* 0x0000000005380984 */ /* 0x0008680000000c00 */
[----:B------:R4:W1:Y:S04]  /*74c0*/  @P0 LDS.128 R60, [R4+0x10] ;  /* 0x00001000043c0984 */ /* 0x0008680000000c00 */
[----:B------:R4:W1:Y:S04]  /*74d0*/  @P0 LDS.128 R68, [R3+0x20] ;  /* 0x0000200003440984 */ /* 0x0008680000000c00 */
[----:B------:R4:W1:Y:S02]  /*74e0*/  @P0 LDS.128 R76, [R2+0x30] ;  /* 0x00003000024c0984 */ /* 0x0008640000000c00 */
.L_x_109:
[----:B------:R-:W-:Y:S05]  /*74f0*/  BSYNC B1 ;  /* 0x0000000000017941 */ /* 0x000fea0003800000 */
.L_x_108:
        /* <DEDUP_REMOVED lines=21> */
.L_x_113:
        /* <DEDUP_REMOVED lines=146> */
.L_x_115:
[----:B------:R-:W-:Y:S05]  /*7f70*/  BSYNC.RECONVERGENT B0 ;  /* 0x0000000000007941 */ /* 0x000fea0003800200 */
.L_x_114:
        /* <DEDUP_REMOVED lines=21> */
.L_x_119:
[----:B------:R-:W-:Y:S05]  /*80d0*/  BSYNC B0 ;  /* 0x0000000000007941 */ /* 0x000fea0003800000 */
.L_x_118:
[----:B------:R-:W-:Y:S11]  /*80e0*/  ISETP.NE.AND P0, PT, R67, RZ, PT ;  /* 0x000000ff4300720c */ /* 0x000ff60003f05270 */
[----:B------:R-:W-:Y:S02]  /*80f0*/  @!UPT UIADD3 URZ, UPT, UPT, URZ, URZ, URZ ;  /* 0x000000fffffff290 */ /* 0x000fe4000fffe0ff */
[----:B------:R4:W1:Y:S04]  /*8100*/  @P0 LDS.128 R56, [R4] ;  /* 0x0000000004380984 */ /* 0x0008680000000c00 */
[----:B------:R4:W1:Y:S04]  /*8110*/  @P0 LDS.128 R60, [R3+0x10] ;  /* 0x00001000033c0984 */ /* 0x0008680000000c00 */
[----:B------:R4:W1:Y:S04]  /*8120*/  @P0 LDS.128 R68, [R2+0x20] ;  /* 0x0000200002440984 */ /* 0x0008680000000c00 */
[----:B------:R4:W1:Y:S02]  /*8130*/  @P0 LDS.128 R76, [R65+0x30] ;  /* 0x00003000414c0984 */ /* 0x0008640000000c00 */
.L_x_117:
[----:B------:R-:W-:Y:S05]  /*8140*/  BSYNC B1 ;  /* 0x0000000000017941 */ /* 0x000fea0003800000 */
.L_x_116:
        /* <DEDUP_REMOVED lines=21> */
.L_x_121:
[----:B------:R-:W-:Y:S01]  /*82a0*/  ISETP.NE.AND P0, PT, R102, RZ, PT ;  /* 0x000000ff6600720c */ /* 0x000fe20003f05270 */
[----:B------:R-:W-:Y:S05]  /*82b0*/  WARPSYNC.ALL ;  /* 0x0000000000007948 */ /* 0x000fea0003800000 */
[----:B------:R-:W-:Y:S01]  /*82c0*/  R2UR UR4, R48 ;  /* 0x00000000300472ca */ /* 0x000fe200000e0000 */
[--C-:B-1----:R-:W-:Y:S01]  /*82d0*/  HADD2.F32 R0, -RZ, R56.reuse.H0_H0 ;  /* 0x20000038ff007230 */ /* 0x102fe20000004100 */
[----:B------:R-:W-:Y:S01]  /*82e0*/  R2UR UR5, R64 ;  /* 0x00000000400572ca */ /* 0x000fe200000e0000 */
[----:B----4-:R-:W-:Y:S01]  /*82f0*/  HADD2.F32 R2, -RZ, R56.H1_H1 ;  /* 0x30000038ff027230 */ /* 0x010fe20000004100 */
[----:B------:R-:W-:Y:S01]  /*8300*/  BSSY.RECONVERGENT B0, `(.L_x_122) ;  /* 0x0000089000007945 */ /* 0x000fe20003800200 */
[--C-:B------:R-:W-:Y:S02]  /*8310*/  HADD2.F32 R3, -RZ, R57.reuse.H0_H0 ;  /* 0x20000039ff037230 */ /* 0x100fe40000004100 */
[----:B------:R-:W-:Y:S02]  /*8320*/  HADD2.F32 R48, -RZ, R57.H1_H1 ;  /* 0x30000039ff307230 */ /* 0x000fe40000004100 */
[--C-:B------:R-:W-:Y:S02]  /*8330*/  HADD2.F32 R50, -RZ, R58.reuse.H0_H0 ;  /* 0x2000003aff327230 */ /* 0x100fe40000004100 */
[----:B------:R-:W-:Y:S02]  /*8340*/  HADD2.F32 R51, -RZ, R58.H1_H1 ;  /* 0x3000003aff337230 */ /* 0x000fe40000004100 */
[----:B------:R-:W1:Y:S01]  /*8350*/  LDTM.x32 R4, tmem[UR4+0x60] ;  /* 0x00006004000479ee */ /* 0x000e6200082c0000 */
[----:B------:R-:W-:Y:S01]  /*8360*/  NOP ;  /* 0x0000000000007918 */ /* 0x000fe20000000000 */
[----:B------:R-:W-:Y:S01]  /*8370*/  UIADD3 UR5, UPT, UPT, UR5, 0xc0, URZ ;  /* 0x000000c005057890 */ /* 0x000fe2000fffe0ff */
[--C-:B------:R-:W-:Y:S02]  /*8380*/  HADD2.F32 R52, -RZ, R59.reuse.H0_H0 ;  /* 0x2000003bff347230 */ /* 0x100fe40000004100 */
[----:B------:R-:W-:Y:S01]  /*8390*/  HADD2.F32 R53, -RZ, R59.H1_H1 ;  /* 0x3000003bff357230 */ /* 0x000fe20000004100 */
[----:B------:R-:W-:Y:S01]  /*83a0*/  UPRMT UR5, UR37, 0x654, UR5 ;  /* 0x0000065425057896 */ /* 0x000fe20008000005 */
[--C-:B------:R-:W-:Y:S02]  /*83b0*/  HADD2.F32 R54, -RZ, R60.reuse.H0_H0 ;  /* 0x2000003cff367230 */ /* 0x100fe40000004100 */
[----:B------:R-:W-:Y:S02]  /*83c0*/  HADD2.F32 R55, -RZ, R60.H1_H1 ;  /* 0x3000003cff377230 */ /* 0x000fe40000004100 */
[--C-:B------:R-:W-:Y:S02]  /*83d0*/  HADD2.F32 R56, -RZ, R61.reuse.H0_H0 ;  /* 0x2000003dff387230 */ /* 0x100fe40000004100 */
[----:B------:R-:W-:Y:S02]  /*83e0*/  HADD2.F32 R57, -RZ, R61.H1_H1 ;  /* 0x3000003dff397230 */ /* 0x000fe40000004100 */
[----:B-1----:R-:W-:Y:S01]  /*83f0*/  SYNCS.ARRIVE.TRANS64.RED.A1T0 RZ, [UR5], RZ ;  /* 0x000000ffffff79a7 */ /* 0x002fe20008100405 */
[--C-:B------:R-:W-:Y:S02]  /*8400*/  HADD2.F32 R58, -RZ, R62.reuse.H0_H0 ;  /* 0x2000003eff3a7230 */ /* 0x100fe40000004100 */
[----:B------:R-:W-:Y:S02]  /*8410*/  HADD2.F32 R59, -RZ, R62.H1_H1 ;  /* 0x3000003eff3b7230 */ /* 0x000fe40000004100 */
[--C-:B------:R-:W-:Y:S02]  /*8420*/  HADD2.F32 R60, -RZ, R63.reuse.H0_H0 ;  /* 0x2000003fff3c7230 */ /* 0x100fe40000004100 */
[----:B------:R-:W-:Y:S02]  /*8430*/  HADD2.F32 R61, -RZ, R63.H1_H1 ;  /* 0x3000003fff3d7230 */ /* 0x000fe40000004100 */
[C---:B------:R-:W-:Y:S01]  /*8440*/  FMUL R4, R47.reuse, R4 ;  /* 0x000000042f047220 */ /* 0x040fe20000400000 */
[C---:B------:R-:W-:Y:S01]  /*8450*/  FMUL R5, R47.reuse, R5 ;  /* 0x000000052f057220 */ /* 0x040fe20000400000 */
[C---:B------:R-:W-:Y:S01]  /*8460*/  FMUL R6, R47.reuse, R6 ;  /* 0x000000062f067220 */ /* 0x040fe20000400000 */
[----:B------:R-:W-:Y:S01]  /*8470*/  FMUL R7, R47, R7 ;  /* 0x000000072f077220 */ /* 0x000fe20000400000 */
[C---:B------:R-:W-:Y:S01]  /*8480*/  FFMA R4, R49.reuse, R0, R4 ;  /* 0x0000000031047223 */ /* 0x040fe20000000004 */
[C---:B------:R-:W-:Y:S01]  /*8490*/  FFMA R5, R49.reuse, R2, R5 ;  /* 0x0000000231057223 */ /* 0x040fe20000000005 */
[C---:B------:R-:W-:Y:S01]  /*84a0*/  FFMA R6, R49.reuse, R3, R6 ;  /* 0x0000000331067223 */ /* 0x040fe20000000006 */
[----:B------:R-:W-:Y:S01]  /*84b0*/  FFMA R7, R49, R48, R7 ;  /* 0x0000003031077223 */ /* 0x000fe20000000007 */
[C---:B------:R-:W-:Y:S01]  /*84c0*/  FMUL R8, R47.reuse, R8 ;  /* 0x000000082f087220 */ /* 0x040fe20000400000 */
[----:B------:R-:W-:Y:S01]  /*84d0*/  FMUL R9, R47, R9 ;  /* 0x000000092f097220 */ /* 0x000fe20000400000 */
[----:B------:R-:W-:Y:S01]  /*84e0*/  F2FP.F16.F32.PACK_AB R4, R5, R4 ;  /* 0x000000040504723e */ /* 0x000fe200000000ff */
[----:B------:R-:W-:Y:S01]  /*84f0*/  FMUL R0, R47, R10 ;  /* 0x0000000a2f007220 */ /* 0x000fe20000400000 */
[----:B------:R-:W-:Y:S01]  /*8500*/  F2FP.F16.F32.PACK_AB R5, R7, R6 ;  /* 0x000000060705723e */ /* 0x000fe200000000ff */
[C---:B------:R-:W-:Y:S01]  /*8510*/  FFMA R8, R49.reuse, R50, R8 ;  /* 0x0000003231087223 */ /* 0x040fe20000000008 */
[C---:B------:R-:W-:Y:S01]  /*8520*/  FFMA R9, R49.reuse, R51, R9 ;  /* 0x0000003331097223 */ /* 0x040fe20000000009 */
[----:B------:R-:W-:Y:S01]  /*8530*/  FFMA R0, R49, R52, R0 ;  /* 0x0000003431007223 */ /* 0x000fe20000000000 */
[C---:B------:R-:W-:Y:S01]  /*8540*/  FMUL R2, R47.reuse, R11 ;  /* 0x0000000b2f027220 */ /* 0x040fe20000400000 */
[C---:B------:R-:W-:Y:S01]  /*8550*/  FMUL R3, R47.reuse, R12 ;  /* 0x0000000c2f037220 */ /* 0x040fe20000400000 */
[----:B------:R-:W-:Y:S01]  /*8560*/  FMUL R10, R47, R13 ;  /* 0x0000000d2f0a7220 */ /* 0x000fe20000400000 */
[----:B------:R-:W-:Y:S01]  /*8570*/  F2FP.F16.F32.PACK_AB R6, R9, R8 ;  /* 0x000000080906723e */ /* 0x000fe200000000ff */
[C---:B------:R-:W-:Y:S01]  /*8580*/  FFMA R2, R49.reuse, R53, R2 ;  /* 0x0000003531027223 */ /* 0x040fe20000000002 */
[C---:B------:R-:W-:Y:S01]  /*8590*/  FFMA R3, R49.reuse, R54, R3 ;  /* 0x0000003631037223 */ /* 0x040fe20000000003 */
[----:B------:R-:W-:Y:S01]  /*85a0*/  FFMA R10, R49, R55, R10 ;  /* 0x00000037310a7223 */ /* 0x000fe2000000000a */
[C---:B------:R-:W-:Y:S01]  /*85b0*/  FMUL R11, R47.reuse, R14 ;  /* 0x0000000e2f0b7220 */ /* 0x040fe20000400000 */
[C---:B------:R-:W-:Y:S01]  /*85c0*/  FMUL R15, R47.reuse, R15 ;  /* 0x0000000f2f0f7220 */ /* 0x040fe20000400000 */
[C---:B------:R-:W-:Y:S01]  /*85d0*/  FMUL R12, R47.reuse, R16 ;  /* 0x000000102f0c7220 */ /* 0x040fe20000400000 */
[----:B------:R-:W-:Y:S01]  /*85e0*/  FMUL R13, R47, R17 ;  /* 0x000000112f0d7220 */ /* 0x000fe20000400000 */
[----:B------:R-:W-:Y:S01]  /*85f0*/  FFMA R11, R49, R56, R11 ;  /* 0x00000038310b7223 */ /* 0x000fe2000000000b */
[----:B------:R-:W-:Y:S01]  /*8600*/  FMUL R14, R47, R18 ;  /* 0x000000122f0e7220 */ /* 0x000fe20000400000 */
[----:B------:R-:W-:Y:S01]  /*8610*/  FFMA R15, R49, R57, R15 ;  /* 0x00000039310f7223 */ /* 0x000fe2000000000f */
[--C-:B------:R-:W-:Y:S02]  /*8620*/  HADD2.F32 R62, -RZ, R68.reuse.H0_H0 ;  /* 0x20000044ff3e7230 */ /* 0x100fe40000004100 */
[----:B------:R-:W-:Y:S01]  /*8630*/  FMUL R19, R47, R19 ;  /* 0x000000132f137220 */ /* 0x000fe20000400000 */
[----:B------:R-:W-:Y:S01]  /*8640*/  F2FP.F16.F32.PACK_AB R7, R2, R0 ;  /* 0x000000000207723e */ /* 0x000fe200000000ff */
[----:B------:R-:W-:Y:S01]  /*8650*/  FFMA R12, R49, R58, R12 ;  /* 0x0000003a310c7223 */ /* 0x000fe2000000000c */
[----:B------:R-:W-:Y:S02]  /*8660*/  HADD2.F32 R63, -RZ, R68.H1_H1 ;  /* 0x30000044ff3f7230 */ /* 0x000fe40000004100 */
[----:B------:R-:W-:Y:S01]  /*8670*/  FMUL R16, R47, R20 ;  /* 0x000000142f107220 */ /* 0x000fe20000400000 */
[----:B------:R-:W-:Y:S01]  /*8680*/  FFMA R13, R49, R59, R13 ;  /* 0x0000003b310d7223 */ /* 0x000fe2000000000d */
[----:B------:R1:W-:Y:S01]  /*8690*/  STS.128 [R100+0x6000], R4 ;  /* 0x0060000464007388 */ /* 0x0003e20000000c00 */
[--C-:B------:R-:W-:Y:S02]  /*86a0*/  HADD2.F32 R64, -RZ, R69.reuse.H0_H0 ;  /* 0x20000045ff407230 */ /* 0x100fe40000004100 */
[----:B------:R-:W-:Y:S01]  /*86b0*/  FMUL R17, R47, R21 ;  /* 0x000000152f117220 */ /* 0x000fe20000400000 */
[----:B------:R-:W-:Y:S01]  /*86c0*/  FFMA R14, R49, R60, R14 ;  /* 0x0000003c310e7223 */ /* 0x000fe2000000000e */
[----:B------:R-:W-:Y:S02]  /*86d0*/  HADD2.F32 R65, -RZ, R69.H1_H1 ;  /* 0x30000045ff417230 */ /* 0x000fe40000004100 */
[----:B------:R-:W-:Y:S01]  /*86e0*/  FMUL R18, R47, R22 ;  /* 0x000000162f127220 */ /* 0x000fe20000400000 */
[----:B------:R-:W-:Y:S01]  /*86f0*/  FFMA R19, R49, R61, R19 ;  /* 0x0000003d31137223 */ /* 0x000fe20000000013 */
        /* <DEDUP_REMOVED lines=11> */
[----:B------:R-:W-:Y:S01]  /*87b0*/  F2FP.F16.F32.PACK_AB R8, R10, R3 ;  /* 0x000000030a08723e */ /* 0x000fe200000000ff */
[----:B------:R-:W-:Y:S01]  /*87c0*/  FFMA R23, R49, R65, R23 ;  /* 0x0000004131177223 */ /* 0x000fe20000000017 */
[----:B------:R-:W-:Y:S01]  /*87d0*/  F2FP.F16.F32.PACK_AB R9, R15, R11 ;  /* 0x0000000b0f09723e */ /* 0x000fe200000000ff */
[--C-:B------:R-:W-:Y:S02]  /*87e0*/  HADD2.F32 R70, -RZ, R76.reuse.H0_H0 ;  /* 0x2000004cff467230 */ /* 0x100fe40000004100 */
[----:B------:R-:W-:Y:S01]  /*87f0*/  FMUL R27, R47, R27 ;  /* 0x0000001b2f1b7220 */ /* 0x000fe20000400000 */
[----:B------:R-:W-:Y:S01]  /*8800*/  F2FP.F16.F32.PACK_AB R10, R13, R12 ;  /* 0x0000000c0d0a723e */ /* 0x000fe200000000ff */
[----:B------:R-:W-:Y:S01]  /*8810*/  FFMA R20, R49, R66, R20 ;  /* 0x0000004231147223 */ /* 0x000fe20000000014 */
[----:B------:R-:W-:Y:S01]  /*8820*/  F2FP.F16.F32.PACK_AB R11, R19, R14 ;  /* 0x0000000e130b723e */ /* 0x000fe200000000ff */
[----:B------:R-:W-:Y:S02]  /*8830*/  HADD2.F32 R71, -RZ, R76.H1_H1 ;  /* 0x3000004cff477230 */ /* 0x000fe40000004100 */
[----:B------:R-:W-:Y:S01]  /*8840*/  FMUL R24, R47, R28 ;  /* 0x0000001c2f187220 */ /* 0x000fe20000400000 */
[----:B------:R-:W-:Y:S01]  /*8850*/  FFMA R21, R49, R67, R21 ;  /* 0x0000004331157223 */ /* 0x000fe20000000015 */
[--C-:B------:R-:W-:Y:S01]  /*8860*/  HADD2.F32 R72, -RZ, R77.reuse.H0_H0 ;  /* 0x2000004dff487230 */ /* 0x100fe20000004100 */
[----:B------:R1:W-:Y:S01]  /*8870*/  STS.128 [R99+0x6010], R8 ;  /* 0x0060100863007388 */ /* 0x0003e20000000c00 */
        /* <DEDUP_REMOVED lines=49> */
.L_x_123:
[----:B------:R-:W-:Y:S05]  /*8b90*/  BSYNC.RECONVERGENT B0 ;  /* 0x0000000000007941 */ /* 0x000fea0003800200 */
.L_x_122:
[----:B------:R-:W-:Y:S01]  /*8ba0*/  BAR.SYNC.DEFER_BLOCKING 0x1, 0x80 ;  /* 0x0042000000007b1d */ /* 0x000fe20000010000 */
[----:B------:R-:W-:Y:S01]  /*8bb0*/  UISETP.NE.AND UP0, UPT, UR49, -0x4, UPT ;  /* 0xfffffffc3100788c */ /* 0x000fe2000bf05270 */
[----:B------:R-:W-:Y:S08]  /*8bc0*/  IADD3 R45, PT, PT, R45, 0x1, RZ ;  /* 0x000000012d2d7810 */ /* 0x000ff00007ffe0ff */
[----:B------:R-:W-:Y:S05]  /*8bd0*/  BRA.U !UP0, `(.L_x_124) ;  /* 0x0000000108287547 */ /* 0x000fea000b800000 */
[----:B------:R-:W-:Y:S01]  /*8be0*/  ISETP.NE.AND P0, PT, R107, RZ, PT ;  /* 0x000000ff6b00720c */ /* 0x000fe20003f05270 */
[----:B------:R-:W-:Y:S01]  /*8bf0*/  IMAD.U32 R2, RZ, RZ, UR51 ;  /* 0x00000033ff027e24 */ /* 0x000fe2000f8e00ff */
[----:B------:R-:W-:Y:S01]  /*8c00*/  UIADD3 UR51, UPT, UPT, UR51, 0x1, URZ ;  /* 0x0000000133337890 */ /* 0x000fe2000fffe0ff */
[----:B------:R-:W-:Y:S03]  /*8c10*/  IMAD.U32 R0, RZ, RZ, UR37 ;  /* 0x00000025ff007e24 */ /* 0x000fe6000f8e00ff */
[----:B------:R-:W-:Y:S04]  /*8c20*/  UISETP.NE.AND UP0, UPT, UR51, 0x4, UPT ;  /* 0x000000043300788c */ /* 0x000fe8000bf05270 */
[----:B------:R-:W-:Y:S03]  /*8c30*/  USEL UR51, UR51, URZ, UP0 ;  /* 0x000000ff33337287 */ /* 0x000fe60008000000 */
[----:B------:R-:W-:Y:S05]  /*8c40*/  @P0 LEA R2, R2, UR48, 0x3 ;  /* 0x0000003002020c11 */ /* 0x000fea000f8e18ff */
[----:B------:R-:W-:Y:S05]  /*8c50*/  @P0 VIADD R2, R2, 0x50 ;  /* 0x0000005002020836 */ /* 0x000fea0000000000 */
[----:B------:R-:W-:Y:S04]  /*8c60*/  @P0 PRMT R0, R0, 0x654, R2 ;  /* 0x0000065400000816 */ /* 0x000fe80000000002 */
[----:B------:R2:W-:Y:S03]  /*8c70*/  @P0 SYNCS.ARRIVE.TRANS64.RED.A1T0 RZ, [R0+URZ], RZ ;  /* 0x000000ff00ff09a7 */ /* 0x0005e600081004ff */
.L_x_124:
[----:B------:R-:W-:Y:S01]  /*8c80*/  ISETP.NE.AND P2, PT, R103, RZ, PT ;  /* 0x000000ff6700720c */ /* 0x000fe20003f45270 */
[----:B------:R-:W-:Y:S01]  /*8c90*/  UIADD3 UR49, UPT, UPT, UR49, 0x4, URZ ;  /* 0x0000000431317890 */ /* 0x000fe2000fffe0ff */
[----:B------:R-:W-:Y:S01]  /*8ca0*/  ISETP.NE.AND P0, PT, R105, 0x2, PT ;  /* 0x000000026900780c */ /* 0x000fe20003f05270 */
[----:B------:R-:W-:Y:S01]  /*8cb0*/  IMAD.IADD R14, R43, 0x1, R86 ;  /* 0x000000012b0e7824 */ /* 0x000fe200078e0256 */
[----:B------:R-:W-:Y:S01]  /*8cc0*/  ISETP.NE.AND P1, PT, R45, 0x4, PT ;  /* 0x000000042d00780c */ /* 0x000fe20003f25270 */
[----:B------:R-:W-:Y:S01]  /*8cd0*/  IMAD.IADD R15, R44, 0x1, R87 ;  /* 0x000000012c0f7824 */ /* 0x000fe200078e0257 */
[----:B------:R-:W-:Y:S02]  /*8ce0*/  SEL R2, RZ, 0x1, P0 ;  /* 0x00000001ff027807 */ /* 0x000fe40000000000 */
[----:B--2---:R-:W-:Y:S02]  /*8cf0*/  SEL R0, RZ, 0x1, P1 ;  /* 0x00000001ff007807 */ /* 0x004fe40000800000 */
[----:B------:R-:W-:Y:S02]  /*8d00*/  LOP3.LUT R95, R95, R2, RZ, 0x3c, !PT ;  /* 0x000000025f5f7212 */ /* 0x000fe400078e3cff */
[----:B------:R-:W-:Y:S02]  /*8d10*/  LOP3.LUT R96, R96, R0, RZ, 0x3c, !PT ;  /* 0x0000000060607212 */ /* 0x000fe400078e3cff */
[----:B------:R-:W-:Y:S02]  /*8d20*/  @P2 R2UR UR36, R94 ;  /* 0x000000005e2422ca */ /* 0x000fe400000e0000 */
[----:B------:R-:W-:Y:S02]  /*8d30*/  SEL R105, R105, RZ, P0 ;  /* 0x000000ff69697207 */ /* 0x000fe40000000000 */
[----:B------:R-:W-:Y:S01]  /*8d40*/  SEL R45, R45, RZ, P1 ;  /* 0x000000ff2d2d7207 */ /* 0x000fe20000800000 */
[----:B------:R-:W-:Y:S10]  /*8d50*/  @P2 BRA `(.L_x_125) ;  /* 0xffffffc000502947 */ /* 0x000ff4000383ffff */
[----:B------:R-:W-:-:S09]  /*8d60*/  UISETP.NE.AND UP0, UPT, UR50, URZ, UPT ;  /* 0x000000ff3200728c */ /* 0x000fd2000bf05270 */
[----:B------:R-:W-:Y:S05]  /*8d70*/  BRA.U !UP0, `(.L_x_126) ;  /* 0x0000000108487547 */ /* 0x000fea000b800000 */
[----:B------:R-:W2:Y:S02]  /*8d80*/  LDCU.64 UR4, c[0x0][0x890] ;  /* 0x00011200ff0477ac */ /* 0x000ea40008000a00 */
[----:B--2---:R-:W-:-:S04]  /*8d90*/  UISETP.NE.U32.AND UP0, UPT, UR4, URZ, UPT ;  /* 0x000000ff0400728c */ /* 0x004fc8000bf05070 */
[----:B------:R-:W-:-:S09]  /*8da0*/  UISETP.NE.AND.EX UP0, UPT, UR5, URZ, UPT, UP0 ;  /* 0x000000ff0500728c */ /* 0x000fd2000bf05300 */
[----:B------:R-:W-:Y:S05]  /*8db0*/  BRA.U UP0, `(.L_x_127) ;  /* 0x00000001000c7547 */ /* 0x000fea000b800000 */
[----:B------:R-:W-:-:S13]  /*8dc0*/  FSETP.NEU.AND P0, PT, R49, RZ, PT ;  /* 0x000000ff3100720b */ /* 0x000fda0003f0d000 */
[----:B------:R-:W-:Y:S05]  /*8dd0*/  @!P0 EXIT ;  /* 0x000000000000894d */ /* 0x000fea0003800000 */
[----:B------:R-:W-:Y:S05]  /*8de0*/  BRA `(.L_x_126) ;  /* 0x00000000002c7947 */ /* 0x000fea0003800000 */
.L_x_127:
[----:B------:R-:W-:Y:S01]  /*8df0*/  ISETP.NE.AND P0, PT, R104, RZ, PT ;  /* 0x000000ff6800720c */ /* 0x000fe20003f05270 */
[----:B------:R-:W-:-:S12]  /*8e00*/  BSSY.RECONVERGENT B0, `(.L_x_126) ;  /* 0x0000009000007945 */ /* 0x000fd80003800200 */
[----:B------:R-:W-:Y:S05]  /*8e10*/  @P0 BRA `(.L_x_128) ;  /* 0x0000000000140947 */ /* 0x000fea0003800000 */
[----:B------:R-:W2:Y:S02]  /*8e20*/  LDCU.64 UR4, c[0x0][0x888] ;  /* 0x00011100ff0477ac */ /* 0x000ea40008000a00 */
[----:B--2---:R-:W-:-:S04]  /*8e30*/  ISETP.NE.U32.AND P0, PT, RZ, UR4, PT ;  /* 0x00000004ff007c0c */ /* 0x004fc8000bf05070 */
[----:B------:R-:W-:-:S13]  /*8e40*/  ISETP.NE.AND.EX P0, PT, RZ, UR5, PT, P0 ;  /* 0x00000005ff007c0c */ /* 0x000fda000bf05300 */
[----:B------:R-:W-:Y:S05]  /*8e50*/  @!P0 EXIT ;  /* 0x000000000000894d */ /* 0x000fea0003800000 */
[----:B------:R-:W-:Y:S05]  /*8e60*/  BRA `(.L_x_129) ;  /* 0x0000000000087947 */ /* 0x000fea0003800000 */
.L_x_128:
[----:B------:R-:W-:-:S13]  /*8e70*/  FSETP.NEU.AND P0, PT, R49, RZ, PT ;  /* 0x000000ff3100720b */ /* 0x000fda0003f0d000 */
[----:B------:R-:W-:Y:S05]  /*8e80*/  @!P0 EXIT ;  /* 0x000000000000894d */ /* 0x000fea0003800000 */
.L_x_129:
[----:B------:R-:W-:Y:S05]  /*8e90*/  BSYNC.RECONVERGENT B0 ;  /* 0x0000000000007941 */ /* 0x000fea0003800200 */
.L_x_126:
[----:B------:R-:W-:Y:S01]  /*8ea0*/  ULEA UR4, UR51, UR48, 0x3 ;  /* 0x0000003033047291 */ /* 0x000fe2000f8e18ff */
[----:B------:R-:W-:-:S04]  /*8eb0*/  DEPBAR.LE SB0, 0x0 ;  /* 0x000080000000791a */ /* 0x000fc80000000000 */
[----:B------:R-:W-:-:S04]  /*8ec0*/  UIADD3 UR4, UPT, UPT, UR4, 0x50, URZ ;  /* 0x0000005004047890 */ /* 0x000fc8000fffe0ff */
[----:B------:R-:W-:-:S09]  /*8ed0*/  UPRMT UR4, UR37, 0x654, UR4 ;  /* 0x0000065425047896 */ /* 0x000fd20008000004 */
[----:B------:R-:W-:Y:S01]  /*8ee0*/  SYNCS.ARRIVE.TRANS64.RED.A1T0 RZ, [UR4], RZ ;  /* 0x000000ffffff79a7 */ /* 0x000fe20008100404 */
[----:B------:R-:W-:Y:S05]  /*8ef0*/  EXIT ;  /* 0x000000000000794d */ /* 0x000fea0003800000 */
.L_x_19:
[----:B--2---:R2:W1:Y:S02]  /*8f00*/  SYNCS.PHASECHK.TRANS64.TRYWAIT P0, [R2+URZ+0xf0], R3 ;  /* 0x0000f003020075a7 */ /* 0x00446400080011ff */
[----:B-1----:R-:W-:Y:S05]  /*8f10*/  @!P0 NANOSLEEP.SYNCS 0x989680 ;  /* 0x009896800000895d */ /* 0x002fea0003900000 */
[----:B------:R-:W1:Y:S02]  /*8f20*/  @!P0 SYNCS.PHASECHK.TRANS64 P0, [R2+URZ+0xf0], R3 ;  /* 0x0000f003020085a7 */ /* 0x000e6400080010ff */
[----:B-1----:R-:W-:Y:S05]  /*8f30*/  @!P0 BRA `(.L_x_19) ;  /* 0xfffffffc00f08947 */ /* 0x002fea000383ffff */
[----:B------:R-:W-:Y:S05]  /*8f40*/  BRA `(.L_x_130) ;  /* 0xffffff84009c7947 */ /* 0x000fea000383ffff */
.L_x_22:
[----:B-1----:R-:W-:-:S07]  /*8f50*/  MOV R2, UR33 ;  /* 0x0000002100027c02 */ /* 0x002fce0008000f00 */
.L_x_131:
[----:B-1----:R1:W2:Y:S02]  /*8f60*/  SYNCS.PHASECHK.TRANS64.TRYWAIT P0, [R2+URZ+0x18], R4 ;  /* 0x00001804020075a7 */ /* 0x0022a400080011ff */
[----:B--2---:R-:W-:Y:S05]  /*8f70*/  @!P0 NANOSLEEP.SYNCS 0x989680 ;  /* 0x009896800000895d */ /* 0x004fea0003900000 */
[----:B------:R-:W2:Y:S02]  /*8f80*/  @!P0 SYNCS.PHASECHK.TRANS64 P0, [R2+URZ+0x18], R4 ;  /* 0x00001804020085a7 */ /* 0x000ea400080010ff */
[----:B--2---:R-:W-:Y:S05]  /*8f90*/  @!P0 BRA `(.L_x_131) ;  /* 0xfffffffc00f08947 */ /* 0x004fea000383ffff */
[----:B------:R-:W-:Y:S05]  /*8fa0*/  BRA `(.L_x_21) ;  /* 0xffffff8400ec7947 */ /* 0x000fea000383ffff */
.L_x_28:
[----:B-1----:R-:W-:-:S07]  /*8fb0*/  MOV R2, UR33 ;  /* 0x0000002100027c02 */ /* 0x002fce0008000f00 */
.L_x_132:
[----:B-1----:R1:W2:Y:S02]  /*8fc0*/  SYNCS.PHASECHK.TRANS64.TRYWAIT P0, [R2+URZ+0x18], R4 ;  /* 0x00001804020075a7 */ /* 0x0022a400080011ff */
[----:B--2---:R-:W-:Y:S05]  /*8fd0*/  @!P0 NANOSLEEP.SYNCS 0x989680 ;  /* 0x009896800000895d */ /* 0x004fea0003900000 */
[----:B------:R-:W2:Y:S02]  /*8fe0*/  @!P0 SYNCS.PHASECHK.TRANS64 P0, [R2+URZ+0x18], R4 ;  /* 0x00001804020085a7 */ /* 0x000ea400080010ff */
[----:B--2---:R-:W-:Y:S05]  /*8ff0*/  @!P0 BRA `(.L_x_132) ;  /* 0xfffffffc00f08947 */ /* 0x004fea000383ffff */
[----:B------:R-:W-:Y:S05]  /*9000*/  BRA `(.L_x_27) ;  /* 0xffffff8800c07947 */ /* 0x000fea000383ffff */
.L_x_32:
[----:B-1----:R1:W2:Y:S02]  /*9010*/  SYNCS.PHASECHK.TRANS64.TRYWAIT P0, [R2+URZ+0x80], R3 ;  /* 0x00008003020075a7 */ /* 0x0022a400080011ff */
[----:B--2---:R-:W-:Y:S05]  /*9020*/  @!P0 NANOSLEEP.SYNCS 0x989680 ;  /* 0x009896800000895d */ /* 0x004fea0003900000 */
[----:B------:R-:W2:Y:S02]  /*9030*/  @!P0 SYNCS.PHASECHK.TRANS64 P0, [R2+URZ+0x80], R3 ;  /* 0x00008003020085a7 */ /* 0x000ea400080010ff */
[----:B--2---:R-:W-:Y:S05]  /*9040*/  @!P0 BRA `(.L_x_32) ;  /* 0xfffffffc00f08947 */ /* 0x004fea000383ffff */
[----:B------:R-:W-:Y:S05]  /*9050*/  BRA `(.L_x_133) ;  /* 0xffffff8c00747947 */ /* 0x000fea000383ffff */
.L_x_36:
[----:B----4-:R-:W-:-:S07]  /*9060*/  MOV R0, UR5 ;  /* 0x0000000500007c02 */ /* 0x010fce0008000f00 */
.L_x_134:
[----:B-1----:R1:W2:Y:S02]  /*9070*/  SYNCS.PHASECHK.TRANS64.TRYWAIT P0, [R0+URZ], R2 ;  /* 0x00000002000075a7 */ /* 0x0022a400080011ff */
[----:B--2---:R-:W-:Y:S05]  /*9080*/  @!P0 NANOSLEEP.SYNCS 0x989680 ;  /* 0x009896800000895d */ /* 0x004fea0003900000 */
[----:B------:R-:W2:Y:S02]  /*9090*/  @!P0 SYNCS.PHASECHK.TRANS64 P0, [R0+URZ], R2 ;  /* 0x00000002000085a7 */ /* 0x000ea400080010ff */
[----:B--2---:R-:W-:Y:S05]  /*90a0*/  @!P0 BRA `(.L_x_134) ;  /* 0xfffffffc00f08947 */ /* 0x004fea000383ffff */
[----:B------:R-:W-:Y:S05]  /*90b0*/  BRA `(.L_x_135) ;  /* 0xffffff9000e47947 */ /* 0x000fea000383ffff */
.L_x_37:
[----:B----4-:R-:W-:-:S07]  /*90c0*/  MOV R0, UR5 ;  /* 0x0000000500007c02 */ /* 0x010fce0008000f00 */
.L_x_136:
[----:B-1----:R1:W2:Y:S02]  /*90d0*/  SYNCS.PHASECHK.TRANS64.TRYWAIT P0, [R0+URZ], R2 ;  /* 0x00000002000075a7 */ /* 0x0022a400080011ff */
[----:B--2---:R-:W-:Y:S05]  /*90e0*/  @!P0 NANOSLEEP.SYNCS 0x989680 ;  /* 0x009896800000895d */ /* 0x004fea0003900000 */
[----:B------:R-:W2:Y:S02]  /*90f0*/  @!P0 SYNCS.PHASECHK.TRANS64 P0, [R0+URZ], R2 ;  /* 0x00000002000085a7 */ /* 0x000ea400080010ff */
[----:B--2---:R-:W-:Y:S05]  /*9100*/  @!P0 BRA `(.L_x_136) ;  /* 0xfffffffc00f08947 */ /* 0x004fea000383ffff */
[----:B------:R-:W-:Y:S05]  /*9110*/  BRA `(.L_x_137) ;  /* 0xffffff9000f07947 */ /* 0x000fea000383ffff */
.L_x_40:
[----:B-1----:R1:W2:Y:S02]  /*9120*/  SYNCS.PHASECHK.TRANS64.TRYWAIT P0, [R0+URZ+0xe0], R4 ;  /* 0x0000e004000075a7 */ /* 0x0022a400080011ff */
[----:B--2---:R-:W-:Y:S05]  /*9130*/  @!P0 NANOSLEEP.SYNCS 0x989680 ;  /* 0x009896800000895d */ /* 0x004fea0003900000 */
[----:B------:R-:W2:Y:S02]  /*9140*/  @!P0 SYNCS.PHASECHK.TRANS64 P0, [R0+URZ+0xe0], R4 ;  /* 0x0000e004000085a7 */ /* 0x000ea400080010ff */
[----:B--2---:R-:W-:Y:S05]  /*9150*/  @!P0 BRA `(.L_x_40) ;  /* 0xfffffffc00f08947 */ /* 0x004fea000383ffff */
[----:B------:R-:W-:Y:S05]  /*9160*/  BRA `(.L_x_138) ;  /* 0xffffff94004c7947 */ /* 0x000fea000383ffff */
.L_x_41:
[----:B------:R-:W-:-:S07]  /*9170*/  MOV R0, UR5 ;  /* 0x0000000500007c02 */ /* 0x000fce0008000f00 */
.L_x_139:
[----:B-1----:R1:W2:Y:S02]  /*9180*/  SYNCS.PHASECHK.TRANS64.TRYWAIT P0, [R0+URZ+0x90], R5 ;  /* 0x00009005000075a7 */ /* 0x0022a400080011ff */
[----:B--2---:R-:W-:Y:S05]  /*9190*/  @!P0 NANOSLEEP.SYNCS 0x989680 ;  /* 0x009896800000895d */ /* 0x004fea0003900000 */
[----:B------:R-:W2:Y:S02]  /*91a0*/  @!P0 SYNCS.PHASECHK.TRANS64 P0, [R0+URZ+0x90], R5 ;  /* 0x00009005000085a7 */ /* 0x000ea400080010ff */
[----:B--2---:R-:W-:Y:S05]  /*91b0*/  @!P0 BRA `(.L_x_139) ;  /* 0xfffffffc00f08947 */ /* 0x004fea000383ffff */
[----:B------:R-:W-:Y:S05]  /*91c0*/  BRA `(.L_x_140) ;  /* 0xffffff94005c7947 */ /* 0x000fea000383ffff */
.L_x_42:
[----:B-1----:R1:W2:Y:S02]  /*91d0*/  SYNCS.PHASECHK.TRANS64.TRYWAIT P1, [R0+URZ+0x80], R4 ;  /* 0x00008004000075a7 */ /* 0x0022a400080211ff */
[----:B--2---:R-:W-:Y:S05]  /*91e0*/  @!P1 NANOSLEEP.SYNCS 0x989680 ;  /* 0x009896800000995d */ /* 0x004fea0003900000 */
[----:B------:R-:W2:Y:S02]  /*91f0*/  @!P1 SYNCS.PHASECHK.TRANS64 P1, [R0+URZ+0x80], R4 ;  /* 0x00008004000095a7 */ /* 0x000ea400080210ff */
[----:B--2---:R-:W-:Y:S05]  /*9200*/  @!P1 BRA `(.L_x_42) ;  /* 0xfffffffc00f09947 */ /* 0x004fea000383ffff */
[----:B------:R-:W-:Y:S05]  /*9210*/  BRA `(.L_x_141) ;  /* 0xffffff94008c7947 */ /* 0x000fea000383ffff */
.L_x_45:
[----:B------:R-:W-:-:S07]  /*9220*/  MOV R0, UR5 ;  /* 0x0000000500007c02 */ /* 0x000fce0008000f00 */
.L_x_142:
[----:B-1----:R1:W2:Y:S02]  /*9230*/  SYNCS.PHASECHK.TRANS64.TRYWAIT P0, [R0+URZ+0x90], R2 ;  /* 0x00009002000075a7 */ /* 0x0022a400080011ff */
[----:B--2---:R-:W-:Y:S05]  /*9240*/  @!P0 NANOSLEEP.SYNCS 0x989680 ;  /* 0x009896800000895d */ /* 0x004fea0003900000 */
[----:B------:R-:W2:Y:S02]  /*9250*/  @!P0 SYNCS.PHASECHK.TRANS64 P0, [R0+URZ+0x90], R2 ;  /* 0x00009002000085a7 */ /* 0x000ea400080010ff */
[----:B--2---:R-:W-:Y:S05]  /*9260*/  @!P0 BRA `(.L_x_142) ;  /* 0xfffffffc00f08947 */ /* 0x004fea000383ffff */
[----:B------:R-:W-:Y:S05]  /*9270*/  BRA `(.L_x_44) ;  /* 0xffffff9400e07947 */ /* 0x000fea000383ffff */
.L_x_52:
[----:B-1----:R1:W2:Y:S02]  /*9280*/  SYNCS.PHASECHK.TRANS64.TRYWAIT P1, [R0+URZ+0x80], R2 ;  /* 0x00008002000075a7 */ /* 0x0022a400080211ff */
[----:B--2---:R-:W-:Y:S05]  /*9290*/  @!P1 NANOSLEEP.SYNCS 0x989680 ;  /* 0x009896800000995d */ /* 0x004fea0003900000 */
[----:B------:R-:W2:Y:S02]  /*92a0*/  @!P1 SYNCS.PHASECHK.TRANS64 P1, [R0+URZ+0x80], R2 ;  /* 0x00008002000095a7 */ /* 0x000ea400080210ff */
[----:B--2---:R-:W-:Y:S05]  /*92b0*/  @!P1 BRA `(.L_x_52) ;  /* 0xfffffffc00f09947 */ /* 0x004fea000383ffff */
[----:B------:R-:W-:Y:S05]  /*92c0*/  BRA `(.L_x_143) ;  /* 0xffffff9c00707947 */ /* 0x000fea000383ffff */
.L_x_53:
[----:B------:R-:W-:-:S07]  /*92d0*/  MOV R2, UR6 ;  /* 0x0000000600027c02 */ /* 0x000fce0008000f00 */
.L_x_144:
[----:B-1----:R1:W2:Y:S02]  /*92e0*/  SYNCS.PHASECHK.TRANS64.TRYWAIT P0, [R2+URZ+0xc0], R0 ;  /* 0x0000c000020075a7 */ /* 0x0022a400080011ff */
[----:B--2---:R-:W-:Y:S05]  /*92f0*/  @!P0 NANOSLEEP.SYNCS 0x989680 ;  /* 0x009896800000895d */ /* 0x004fea0003900000 */
[----:B------:R-:W2:Y:S02]  /*9300*/  @!P0 SYNCS.PHASECHK.TRANS64 P0, [R2+URZ+0xc0], R0 ;  /* 0x0000c000020085a7 */ /* 0x000ea400080010ff */
[----:B--2---:R-:W-:Y:S05]  /*9310*/  @!P0 BRA `(.L_x_144) ;  /* 0xfffffffc00f08947 */ /* 0x004fea000383ffff */
[----:B------:R-:W-:Y:S05]  /*9320*/  BRA `(.L_x_145) ;  /* 0xffffff9c00a87947 */ /* 0x000fea000383ffff */
.L_x_56:
[----:B------:R-:W-:Y:S07]  /*9330*/  MOV R0, UR11 ;  /* 0x0000000b00007c02 */ /* 0x000fee0008000f00 */
.L_x_146:
[----:B-1----:R1:W2:Y:S02]  /*9340*/  SYNCS.PHASECHK.TRANS64.TRYWAIT P0, [R0+URZ], R2 ;  /* 0x00000002000075a7 */ /* 0x0022a400080011ff */
[----:B--2---:R-:W-:Y:S05]  /*9350*/  @!P0 NANOSLEEP.SYNCS 0x989680 ;  /* 0x009896800000895d */ /* 0x004fea0003900000 */
[----:B------:R-:W2:Y:S02]  /*9360*/  @!P0 SYNCS.PHASECHK.TRANS64 P0, [R0+URZ], R2 ;  /* 0x00000002000085a7 */ /* 0x000ea400080010ff */
[----:B--2---:R-:W-:Y:S05]  /*9370*/  @!P0 BRA `(.L_x_146) ;  /* 0xfffffffc00f08947 */ /* 0x004fea000383ffff */
[----:B------:R-:W-:Y:S05]  /*9380*/  BRA `(.L_x_55) ;  /* 0xffffff9c00c47947 */ /* 0x000fea000383ffff */
.L_x_59:
[----:B------:R-:W-:-:S07]  /*9390*/  MOV R0, UR6 ;  /* 0x0000000600007c02 */ /* 0x000fce0008000f00 */
.L_x_147:
[----:B--2---:R2:W4:Y:S02]  /*93a0*/  SYNCS.PHASECHK.TRANS64.TRYWAIT P0, [R0+URZ], R2 ;  /* 0x00000002000075a7 */ /* 0x00452400080011ff */
[----:B----4-:R-:W-:Y:S05]  /*93b0*/  @!P0 NANOSLEEP.SYNCS 0x989680 ;  /* 0x009896800000895d */ /* 0x010fea0003900000 */
[----:B------:R-:W4:Y:S02]  /*93c0*/  @!P0 SYNCS.PHASECHK.TRANS64 P0, [R0+URZ], R2 ;  /* 0x00000002000085a7 */ /* 0x000f2400080010ff */
[----:B----4-:R-:W-:Y:S05]  /*93d0*/  @!P0 BRA `(.L_x_147) ;  /* 0xfffffffc00f08947 */ /* 0x010fea000383ffff */
[----:B------:R-:W-:Y:S05]  /*93e0*/  BRA `(.L_x_148) ;  /* 0xffffffa000f07947 */ /* 0x000fea000383ffff */
.L_x_60:
[----:B------:R-:W-:-:S07]  /*93f0*/  MOV R0, UR6 ;  /* 0x0000000600007c02 */ /* 0x000fce0008000f00 */
.L_x_149:
[----:B-1----:R1:W2:Y:S02]  /*9400*/  SYNCS.PHASECHK.TRANS64.TRYWAIT P0, [R0+URZ], R3 ;  /* 0x00000003000075a7 */ /* 0x0022a400080011ff */
[----:B--2---:R-:W-:Y:S05]  /*9410*/  @!P0 NANOSLEEP.SYNCS 0x989680 ;  /* 0x009896800000895d */ /* 0x004fea0003900000 */
[----:B------:R-:W2:Y:S02]  /*9420*/  @!P0 SYNCS.PHASECHK.TRANS64 P0, [R0+URZ], R3 ;  /* 0x00000003000085a7 */ /* 0x000ea400080010ff */
[----:B--2---:R-:W-:Y:S05]  /*9430*/  @!P0 BRA `(.L_x_149) ;  /* 0xfffffffc00f08947 */ /* 0x004fea000383ffff */
[----:B------:R-:W-:Y:S05]  /*9440*/  BRA `(.L_x_150) ;  /* 0xffffffa000fc7947 */ /* 0x000fea000383ffff */
.L_x_61:
[----:B------:R-:W-:-:S07]  /*9450*/  MOV R0, UR6 ;  /* 0x0000000600007c02 */ /* 0x000fce0008000f00 */
.L_x_151:
[----:B-1----:R1:W2:Y:S02]  /*9460*/  SYNCS.PHASECHK.TRANS64.TRYWAIT P0, [R0+URZ], R3 ;  /* 0x00000003000075a7 */ /* 0x0022a400080011ff */
[----:B--2---:R-:W-:Y:S05]  /*9470*/  @!P0 NANOSLEEP.SYNCS 0x989680 ;  /* 0x009896800000895d */ /* 0x004fea0003900000 */
[----:B------:R-:W2:Y:S02]  /*9480*/  @!P0 SYNCS.PHASECHK.TRANS64 P0, [R0+URZ], R3 ;  /* 0x00000003000085a7 */ /* 0x000ea400080010ff */
[----:B--2---:R-:W-:Y:S05]  /*9490*/  @!P0 BRA `(.L_x_151) ;  /* 0xfffffffc00f08947 */ /* 0x004fea000383ffff */
[----:B------:R-:W-:Y:S05]  /*94a0*/  BRA `(.L_x_152) ;  /* 0xffffffa400087947 */ /* 0x000fea000383ffff */
.L_x_62:
[----:B-1----:R-:W-:-:S07]  /*94b0*/  MOV R0, UR7 ;  /* 0x0000000700007c02 */ /* 0x002fce0008000f00 */
.L_x_153:
[----:B-1----:R1:W2:Y:S02]  /*94c0*/  SYNCS.PHASECHK.TRANS64.TRYWAIT P0, [R0+URZ], R2 ;  /* 0x00000002000075a7 */ /* 0x0022a400080011ff */
[----:B--2---:R-:W-:Y:S05]  /*94d0*/  @!P0 NANOSLEEP.SYNCS 0x989680 ;  /* 0x009896800000895d */ /* 0x004fea0003900000 */
[----:B------:R-:W2:Y:S02]  /*94e0*/  @!P0 SYNCS.PHASECHK.TRANS64 P0, [R0+URZ], R2 ;  /* 0x00000002000085a7 */ /* 0x000ea400080010ff */
[----:B--2---:R-:W-:Y:S05]  /*94f0*/  @!P0 BRA `(.L_x_153) ;  /* 0xfffffffc00f08947 */ /* 0x004fea000383ffff */
[----:B------:R-:W-:Y:S05]  /*9500*/  BRA `(.L_x_154) ;  /* 0xffffffa400147947 */ /* 0x000fea000383ffff */
.L_x_67:
[----:B--2---:R2:W3:Y:S02]  /*9510*/  SYNCS.PHASECHK.TRANS64.TRYWAIT P0, [R0+URZ+0x80], R2 ;  /* 0x00008002000075a7 */ /* 0x0044e400080011ff */
[----:B---3--:R-:W-:Y:S05]  /*9520*/  @!P0 NANOSLEEP.SYNCS 0x989680 ;  /* 0x009896800000895d */ /* 0x008fea0003900000 */
[----:B------:R-:W3:Y:S02]  /*9530*/  @!P0 SYNCS.PHASECHK.TRANS64 P0, [R0+URZ+0x80], R2 ;  /* 0x00008002000085a7 */ /* 0x000ee400080010ff */
[----:B---3--:R-:W-:Y:S05]  /*9540*/  @!P0 BRA `(.L_x_67) ;  /* 0xfffffffc00f08947 */ /* 0x008fea000383ffff */
[----:B------:R-:W-:Y:S05]  /*9550*/  BRA `(.L_x_155) ;  /* 0xffffffa800207947 */ /* 0x000fea000383ffff */
.L_x_70:
[----:B------:R-:W-:Y:S07]  /*9560*/  MOV R0, UR7 ;  /* 0x0000000700007c02 */ /* 0x000fee0008000f00 */
.L_x_156:
[----:B--2---:R2:W3:Y:S02]  /*9570*/  SYNCS.PHASECHK.TRANS64.TRYWAIT P0, [R0+URZ+0x78], R2 ;  /* 0x00007802000075a7 */ /* 0x0044e400080011ff */
[----:B---3--:R-:W-:Y:S05]  /*9580*/  @!P0 NANOSLEEP.SYNCS 0x989680 ;  /* 0x009896800000895d */ /* 0x008fea0003900000 */
[----:B------:R-:W3:Y:S02]  /*9590*/  @!P0 SYNCS.PHASECHK.TRANS64 P0, [R0+URZ+0x78], R2 ;  /* 0x00007802000085a7 */ /* 0x000ee400080010ff */
[----:B---3--:R-:W-:Y:S05]  /*95a0*/  @!P0 BRA `(.L_x_156) ;  /* 0xfffffffc00f08947 */ /* 0x008fea000383ffff */
[----:B------:R-:W-:Y:S05]  /*95b0*/  BRA `(.L_x_69) ;  /* 0xffffffac00007947 */ /* 0x000fea000383ffff */
.L_x_73:
[----:B------:R-:W-:Y:S07]  /*95c0*/  MOV R0, UR7 ;  /* 0x0000000700007c02 */ /* 0x000fee0008000f00 */
.L_x_157:
[----:B-1----:R1:W2:Y:S02]  /*95d0*/  SYNCS.PHASECHK.TRANS64.TRYWAIT P0, [R0+URZ+0x50], R14 ;  /* 0x0000500e000075a7 */ /* 0x0022a400080011ff */
[----:B--2---:R-:W-:Y:S05]  /*95e0*/  @!P0 NANOSLEEP.SYNCS 0x989680 ;  /* 0x009896800000895d */ /* 0x004fea0003900000 */
[----:B------:R-:W2:Y:S02]  /*95f0*/  @!P0 SYNCS.PHASECHK.TRANS64 P0, [R0+URZ+0x50], R14 ;  /* 0x0000500e000085a7 */ /* 0x000ea400080010ff */
[----:B--2---:R-:W-:Y:S05]  /*9600*/  @!P0 BRA `(.L_x_157) ;  /* 0xfffffffc00f08947 */ /* 0x004fea000383ffff */
[----:B------:R-:W-:Y:S05]  /*9610*/  BRA `(.L_x_158) ;  /* 0xffffffac00787947 */ /* 0x000fea000383ffff */
.L_x_74:
[----:B------:R-:W-:Y:S07]  /*9620*/  MOV R0, UR7 ;  /* 0x0000000700007c02 */ /* 0x000fee0008000f00 */
.L_x_159:
[----:B-1----:R1:W2:Y:S02]  /*9630*/  SYNCS.PHASECHK.TRANS64.TRYWAIT P0, [R0+URZ+0x58], R14 ;  /* 0x0000580e000075a7 */ /* 0x0022a400080011ff */
[----:B--2---:R-:W-:Y:S05]  /*9640*/  @!P0 NANOSLEEP.SYNCS 0x989680 ;  /* 0x009896800000895d */ /* 0x004fea0003900000 */
[----:B------:R-:W2:Y:S02]  /*9650*/  @!P0 SYNCS.PHASECHK.TRANS64 P0, [R0+URZ+0x58], R14 ;  /* 0x0000580e000085a7 */ /* 0x000ea400080010ff */
[----:B--2---:R-:W-:Y:S05]  /*9660*/  @!P0 BRA `(.L_x_159) ;  /* 0xfffffffc00f08947 */ /* 0x004fea000383ffff */
[----:B------:R-:W-:Y:S05]  /*9670*/  BRA `(.L_x_160) ;  /* 0xffffffac00b07947 */ /* 0x000fea000383ffff */
.L_x_75:
[----:B------:R-:W-:Y:S07]  /*9680*/  MOV R0, UR7 ;  /* 0x0000000700007c02 */ /* 0x000fee0008000f00 */
.L_x_161:
[----:B-1----:R1:W2:Y:S02]  /*9690*/  SYNCS.PHASECHK.TRANS64.TRYWAIT P0, [R0+URZ+0x60], R14 ;  /* 0x0000600e000075a7 */ /* 0x0022a400080011ff */
[----:B--2---:R-:W-:Y:S05]  /*96a0*/  @!P0 NANOSLEEP.SYNCS 0x989680 ;  /* 0x009896800000895d */ /* 0x004fea0003900000 */
[----:B------:R-:W2:Y:S02]  /*96b0*/  @!P0 SYNCS.PHASECHK.TRANS64 P0, [R0+URZ+0x60], R14 ;  /* 0x0000600e000085a7 */ /* 0x000ea400080010ff */
[----:B--2---:R-:W-:Y:S05]  /*96c0*/  @!P0 BRA `(.L_x_161) ;  /* 0xfffffffc00f08947 */ /* 0x004fea000383ffff */
[----:B------:R-:W-:Y:S05]  /*96d0*/  BRA `(.L_x_162) ;  /* 0xffffffac00f47947 */ /* 0x000fea000383ffff */
.L_x_76:
[----:B------:R-:W-:Y:S07]  /*96e0*/  MOV R0, UR7 ;  /* 0x0000000700007c02 */ /* 0x000fee0008000f00 */
.L_x_163:
[----:B-1----:R1:W2:Y:S02]  /*96f0*/  SYNCS.PHASECHK.TRANS64.TRYWAIT P0, [R0+URZ+0x68], R14 ;  /* 0x0000680e000075a7 */ /* 0x0022a400080011ff */
[----:B--2---:R-:W-:Y:S05]  /*9700*/  @!P0 NANOSLEEP.SYNCS 0x989680 ;  /* 0x009896800000895d */ /* 0x004fea0003900000 */
[----:B------:R-:W2:Y:S02]  /*9710*/  @!P0 SYNCS.PHASECHK.TRANS64 P0, [R0+URZ+0x68], R14 ;  /* 0x0000680e000085a7 */ /* 0x000ea400080010ff */
[----:B--2---:R-:W-:Y:S05]  /*9720*/  @!P0 BRA `(.L_x_163) ;  /* 0xfffffffc00f08947 */ /* 0x004fea000383ffff */
[----:B------:R-:W-:Y:S05]  /*9730*/  BRA `(.L_x_164) ;  /* 0xffffffb000787947 */ /* 0x000fea000383ffff */
.L_x_78:
[----:B------:R-:W-:-:S07]  /*9740*/  MOV R0, UR7 ;  /* 0x0000000700007c02 */ /* 0x000fce0008000f00 */
.L_x_165:
[----:B-1----:R1:W3:Y:S02]  /*9750*/  SYNCS.PHASECHK.TRANS64.TRYWAIT P0, [R0+URZ+0x50], R2 ;  /* 0x00005002000075a7 */ /* 0x0022e400080011ff */
[----:B---3--:R-:W-:Y:S05]  /*9760*/  @!P0 NANOSLEEP.SYNCS 0x989680 ;  /* 0x009896800000895d */ /* 0x008fea0003900000 */
[----:B------:R-:W3:Y:S02]  /*9770*/  @!P0 SYNCS.PHASECHK.TRANS64 P0, [R0+URZ+0x50], R2 ;  /* 0x00005002000085a7 */ /* 0x000ee400080010ff */
[----:B---3--:R-:W-:Y:S05]  /*9780*/  @!P0 BRA `(.L_x_165) ;  /* 0xfffffffc00f08947 */ /* 0x008fea000383ffff */
[----:B------:R-:W-:Y:S05]  /*9790*/  BRA `(.L_x_166) ;  /* 0xffffffb000e87947 */ /* 0x000fea000383ffff */
.L_x_79:
[----:B-1----:R-:W-:-:S07]  /*97a0*/  MOV R0, UR7 ;  /* 0x0000000700007c02 */ /* 0x002fce0008000f00 */
.L_x_167:
[----:B-1----:R1:W3:Y:S02]  /*97b0*/  SYNCS.PHASECHK.TRANS64.TRYWAIT P0, [R0+URZ+0x58], R2 ;  /* 0x00005802000075a7 */ /* 0x0022e400080011ff */
[----:B---3--:R-:W-:Y:S05]  /*97c0*/  @!P0 NANOSLEEP.SYNCS 0x989680 ;  /* 0x009896800000895d */ /* 0x008fea0003900000 */
[----:B------:R-:W3:Y:S02]  /*97d0*/  @!P0 SYNCS.PHASECHK.TRANS64 P0, [R0+URZ+0x58], R2 ;  /* 0x00005802000085a7 */ /* 0x000ee400080010ff */
[----:B---3--:R-:W-:Y:S05]  /*97e0*/  @!P0 BRA `(.L_x_167) ;  /* 0xfffffffc00f08947 */ /* 0x008fea000383ffff */
[----:B------:R-:W-:Y:S05]  /*97f0*/  BRA `(.L_x_168) ;  /* 0xffffffb000d87947 */ /* 0x000fea000383ffff */
.L_x_80:
[----:B-1----:R-:W-:-:S07]  /*9800*/  MOV R0, UR7 ;  /* 0x0000000700007c02 */ /* 0x002fce0008000f00 */
.L_x_169:
[----:B-1----:R1:W3:Y:S02]  /*9810*/  SYNCS.PHASECHK.TRANS64.TRYWAIT P0, [R0+URZ+0x60], R2 ;  /* 0x00006002000075a7 */ /* 0x0022e400080011ff */
[----:B---3--:R-:W-:Y:S05]  /*9820*/  @!P0 NANOSLEEP.SYNCS 0x989680 ;  /* 0x009896800000895d */ /* 0x008fea0003900000 */
[----:B------:R-:W3:Y:S02]  /*9830*/  @!P0 SYNCS.PHASECHK.TRANS64 P0, [R0+URZ+0x60], R2 ;  /* 0x00006002000085a7 */ /* 0x000ee400080010ff */
[----:B---3--:R-:W-:Y:S05]  /*9840*/  @!P0 BRA `(.L_x_169) ;  /* 0xfffffffc00f08947 */ /* 0x008fea000383ffff */
[----:B------:R-:W-:Y:S05]  /*9850*/  BRA `(.L_x_170) ;  /* 0xffffffb000c87947 */ /* 0x000fea000383ffff */
.L_x_82:
[----:B--2---:R2:W4:Y:S02]  /*9860*/  SYNCS.PHASECHK.TRANS64.TRYWAIT P0, [R0+URZ+0x80], R2 ;  /* 0x00008002000075a7 */ /* 0x00452400080011ff */
[----:B----4-:R-:W-:Y:S05]  /*9870*/  @!P0 NANOSLEEP.SYNCS 0x989680 ;  /* 0x009896800000895d */ /* 0x010fea0003900000 */
[----:B------:R-:W4:Y:S02]  /*9880*/  @!P0 SYNCS.PHASECHK.TRANS64 P0, [R0+URZ+0x80], R2 ;  /* 0x00008002000085a7 */ /* 0x000f2400080010ff */
[----:B----4-:R-:W-:Y:S05]  /*9890*/  @!P0 BRA `(.L_x_82) ;  /* 0xfffffffc00f08947 */ /* 0x010fea000383ffff */
[----:B------:R-:W-:Y:S05]  /*98a0*/  BRA `(.L_x_171) ;  /* 0xffffffb400907947 */ /* 0x000fea000383ffff */
.L_x_93:
[----:B-1----:R-:W-:Y:S04]  /*98b0*/  MOV R2, UR48 ;  /* 0x0000003000027c02 */ /* 0x002fe80008000f00 */
[----:B------:R1:W3:Y:S03]  /*98c0*/  SYNCS.PHASECHK.TRANS64.TRYWAIT P1, [R2+URZ+0x30], R3 ;  /* 0x00003003020075a7 */ /* 0x0002e600080211ff */
[----:B---3--:R-:W-:Y:S05]  /*98d0*/  @!P1 NANOSLEEP.SYNCS 0x989680 ;  /* 0x009896800000995d */ /* 0x008fea0003900000 */
[----:B------:R-:W3:Y:S02]  /*98e0*/  @!P1 SYNCS.PHASECHK.TRANS64 P1, [R2+URZ+0x30], R3 ;  /* 0x00003003020095a7 */ /* 0x000ee400080210ff */
[----:B---3--:R-:W-:Y:S05]  /*98f0*/  @!P1 BRA `(.L_x_93) ;  /* 0xfffffffc00ec9947 */ /* 0x008fea000383ffff */
[----:B------:R-:W-:Y:S05]  /*9900*/  BRA `(.L_x_92) ;  /* 0xffffffc0009c7947 */ /* 0x000fea000383ffff */
.L_x_95:
[----:B-1----:R1:W4:Y:S02]  /*9910*/  SYNCS.PHASECHK.TRANS64.TRYWAIT P0, [R64+URZ+0xa0], R0 ;  /* 0x0000a000400075a7 */ /* 0x00232400080011ff */
[----:B----4-:R-:W-:Y:S05]  /*9920*/  @!P0 NANOSLEEP.SYNCS 0x989680 ;  /* 0x009896800000895d */ /* 0x010fea0003900000 */
[----:B------:R-:W4:Y:S02]  /*9930*/  @!P0 SYNCS.PHASECHK.TRANS64 P0, [R64+URZ+0xa0], R0 ;  /* 0x0000a000400085a7 */ /* 0x000f2400080010ff */
[----:B----4-:R-:W-:Y:S05]  /*9940*/  @!P0 BRA `(.L_x_95) ;  /* 0xfffffffc00f08947 */ /* 0x010fea000383ffff */
[----:B------:R-:W-:Y:S05]  /*9950*/  BRA `(.L_x_94) ;  /* 0xffffffc000c47947 */ /* 0x000fea000383ffff */
.L_x_104:
[----:B--2---:R2:W4:Y:S02]  /*9960*/  SYNCS.PHASECHK.TRANS64.TRYWAIT P0, [R2+URZ+0x30], R0 ;  /* 0x00003000020075a7 */ /* 0x00452400080011ff */
[----:B----4-:R-:W-:Y:S05]  /*9970*/  @!P0 NANOSLEEP.SYNCS 0x989680 ;  /* 0x009896800000895d */ /* 0x010fea0003900000 */
[----:B------:R-:W4:Y:S02]  /*9980*/  @!P0 SYNCS.PHASECHK.TRANS64 P0, [R2+URZ+0x30], R0 ;  /* 0x00003000020085a7 */ /* 0x000f2400080010ff */
[----:B----4-:R-:W-:Y:S05]  /*9990*/  @!P0 BRA `(.L_x_104) ;  /* 0xfffffffc00f08947 */ /* 0x010fea000383ffff */
[----:B------:R-:W-:Y:S05]  /*99a0*/  BRA `(.L_x_103) ;  /* 0xffffffcc00a07947 */ /* 0x000fea000383ffff */
.L_x_112:
[----:B--2---:R2:W4:Y:S02]  /*99b0*/  SYNCS.PHASECHK.TRANS64.TRYWAIT P0, [R0+URZ+0x30], R6 ;  /* 0x00003006000075a7 */ /* 0x00452400080011ff */
[----:B----4-:R-:W-:Y:S05]  /*99c0*/  @!P0 NANOSLEEP.SYNCS 0x989680 ;  /* 0x009896800000895d */ /* 0x010fea0003900000 */
[----:B------:R-:W4:Y:S02]  /*99d0*/  @!P0 SYNCS.PHASECHK.TRANS64 P0, [R0+URZ+0x30], R6 ;  /* 0x00003006000085a7 */ /* 0x000f2400080010ff */
[----:B----4-:R-:W-:Y:S05]  /*99e0*/  @!P0 BRA `(.L_x_112) ;  /* 0xfffffffc00f08947 */ /* 0x010fea000383ffff */
[----:B------:R-:W-:Y:S05]  /*99f0*/  BRA `(.L_x_111) ;  /* 0xffffffd800a07947 */ /* 0x000fea000383ffff */
.L_x_120:
[----:B--2---:R2:W4:Y:S02]  /*9a00*/  SYNCS.PHASECHK.TRANS64.TRYWAIT P0, [R0+URZ+0x30], R5 ;  /* 0x00003005000075a7 */ /* 0x00452400080011ff */
[----:B----4-:R-:W-:Y:S05]  /*9a10*/  @!P0 NANOSLEEP.SYNCS 0x989680 ;  /* 0x009896800000895d */ /* 0x010fea0003900000 */
[----:B------:R-:W4:Y:S02]  /*9a20*/  @!P0 SYNCS.PHASECHK.TRANS64 P0, [R0+URZ+0x30], R5 ;  /* 0x00003005000085a7 */ /* 0x000f2400080010ff */
[----:B----4-:R-:W-:Y:S05]  /*9a30*/  @!P0 BRA `(.L_x_120) ;  /* 0xfffffffc00f08947 */ /* 0x010fea000383ffff */
[----:B------:R-:W-:Y:S05]  /*9a40*/  BRA `(.L_x_119) ;  /* 0xffffffe400a07947 */ /* 0x000fea000383ffff */
        .weak           $__internal_0_$__cuda_sm10x_tcgen05_guardrail_trap_col_being_dealloced_not_returned_by_alloc
        .type           $__internal_0_$__cuda_sm10x_tcgen05_guardrail_trap_col_being_dealloced_not_returned_by_alloc,@function
        .size           $__internal_0_$__cuda_sm10x_tcgen05_guardrail_trap_col_being_dealloced_not_returned_by_alloc,($__internal_1_$__cuda_sm10x_tcgen05_guardrail_trap_phase_invalid_during_alloc - $__internal_0_$__cuda_sm10x_tcgen05_guardrail_trap_col_being_dealloced_not_returned_by_alloc)
$__internal_0_$__cuda_sm10x_tcgen05_guardrail_trap_col_being_dealloced_not_returned_by_alloc:
[----:B------:R-:W-:Y:S05]  /*9a50*/  BPT.TRAP 0x1 ;  /* 0x000000040000795c */ /* 0x000fea0000300000 */
[----:B------:R-:W-:-:S04]  /*9a60*/  HFMA2 R3, -RZ, RZ, 0, 0 ;  /* 0x00000000ff037431 */ /* 0x000fc800000001ff */
[----:B------:R-:W-:Y:S05]  /*9a70*/  RET.REL.NODEC R2 `(_ZN7cutlass13device_kernelINS_4gemm6kernel13GemmUniversalIN4cute5tupleIJiiiiEEENS1_10collective13CollectiveMmaINS1_35MainloopSm100TmaUmmaWarpSpecializedILi3ELi2ELi4ENS5_IJNS4_1CILi1EEESB_SB_EEEEENS5_IJNSA_ILi128EEESE_SE_EEENS_6half_tENS5_IJlSB_lEEESG_SH_NS4_8TiledMMAINS4_8MMA_AtomIJNS4_20SM100_MMA_F16BF16_SSISG_SG_fLi128ELi128ELNS4_4UMMA5MajorE0ELSM_0ELNSL_7ScaleInE0ELSN_0EEEEEENS4_6LayoutISC_NS5_IJNSA_ILi0EEESR_SR_EEEEENS5_IJNS4_10UnderscoreESU_SU_EEEEENS4_13SM90_TMA_LOADENS4_14ComposedLayoutINS4_7SwizzleILi3ELi4ELi3EEENS4_18smem_ptr_flag_bitsILi16EEENSQ_INS5_IJNSA_ILi8EEENSA_ILi64EEEEEENS5_IJS14_SB_EEEEEEEvNS4_8identityESX_S18_vS19_EENS_8epilogue10collective18CollectiveEpilogueINS1B_23Sm100TmaWarpSpecializedILi4ELi2ELi32ELb1ELb0EEEJSF_NS5_IJNSQ_ISE_SB_EENSQ_INSA_ILi32EEESB_EEEEESG_SH_SG_SH_NS1B_6fusion15FusionCallbacksIS1F_NS1K_17LinearCombinationISG_fSG_fLNS_15FloatRoundStyleE2EEESF_S1J_JEEENS4_5SM1004TMEM4LOAD26SM100_TMEM_LOAD_32dp32b32xESX_NSY_INSZ_ILi2ELi4ELi3EEES12_NSQ_INS5_IJS13_S1H_EEENS5_IJS1H_SB_EEEEEEENS4_39AutoVectorizingCopyWithAssumedAlignmentILi128EEENS4_14SM90_TMA_STOREES1Y_S20_S20_EEEvvEEEEvNT_6ParamsE) ;  /* 0xffffff6402607950 */ /* 0x000fea0003c3ffff */
        .weak           $__internal_1_$__cuda_sm10x_tcgen05_guardrail_trap_phase_invalid_during_alloc
        .type           $__internal_1_$__cuda_sm10x_tcgen05_guardrail_trap_phase_invalid_during_alloc,@function
        .size           $__internal_1_$__cuda_sm10x_tcgen05_guardrail_trap_phase_invalid_during_alloc,($__internal_2_$__cuda_sm10x_tcgen05_guardrail_trap_unallocated_columns_being_dealloced - $__internal_1_$__cuda_sm10x_tcgen05_guardrail_trap_phase_invalid_during_alloc)
$__internal_1_$__cuda_sm10x_tcgen05_guardrail_trap_phase_invalid_during_alloc:
[----:B------:R-:W-:Y:S05]  /*9a80*/  BPT.TRAP 0x1 ;  /* 0x000000040000795c */ /* 0x000fea0000300000 */
[----:B------:R-:W-:-:S04]  /*9a90*/  MOV R3, 0x0 ;  /* 0x0000000000037802 */ /* 0x000fc80000000f00 */
[----:B------:R-:W-:Y:S05]  /*9aa0*/  RET.REL.NODEC R2 `(_ZN7cutlass13device_kernelINS_4gemm6kernel13GemmUniversalIN4cute5tupleIJiiiiEEENS1_10collective13CollectiveMmaINS1_35MainloopSm100TmaUmmaWarpSpecializedILi3ELi2ELi4ENS5_IJNS4_1CILi1EEESB_SB_EEEEENS5_IJNSA_ILi128EEESE_SE_EEENS_6half_tENS5_IJlSB_lEEESG_SH_NS4_8TiledMMAINS4_8MMA_AtomIJNS4_20SM100_MMA_F16BF16_SSISG_SG_fLi128ELi128ELNS4_4UMMA5MajorE0ELSM_0ELNSL_7ScaleInE0ELSN_0EEEEEENS4_6LayoutISC_NS5_IJNSA_ILi0EEESR_SR_EEEEENS5_IJNS4_10UnderscoreESU_SU_EEEEENS4_13SM90_TMA_LOADENS4_14ComposedLayoutINS4_7SwizzleILi3ELi4ELi3EEENS4_18smem_ptr_flag_bitsILi16EEENSQ_INS5_IJNSA_ILi8EEENSA_ILi64EEEEEENS5_IJS14_SB_EEEEEEEvNS4_8identityESX_S18_vS19_EENS_8epilogue10collective18CollectiveEpilogueINS1B_23Sm100TmaWarpSpecializedILi4ELi2ELi32ELb1ELb0EEEJSF_NS5_IJNSQ_ISE_SB_EENSQ_INSA_ILi32EEESB_EEEEESG_SH_SG_SH_NS1B_6fusion15FusionCallbacksIS1F_NS1K_17LinearCombinationISG_fSG_fLNS_15FloatRoundStyleE2EEESF_S1J_JEEENS4_5SM1004TMEM4LOAD26SM100_TMEM_LOAD_32dp32b32xESX_NSY_INSZ_ILi2ELi4ELi3EEES12_NSQ_INS5_IJS13_S1H_EEENS5_IJS1H_SB_EEEEEEENS4_39AutoVectorizingCopyWithAssumedAlignmentILi128EEENS4_14SM90_TMA_STOREES1Y_S20_S20_EEEvvEEEEvNT_6ParamsE) ;  /* 0xffffff6402547950 */ /* 0x000fea0003c3ffff */
        .weak           $__internal_2_$__cuda_sm10x_tcgen05_guardrail_trap_unallocated_columns_being_dealloced
        .type           $__internal_2_$__cuda_sm10x_tcgen05_guardrail_trap_unallocated_columns_being_dealloced,@function
        .size           $__internal_2_$__cuda_sm10x_tcgen05_guardrail_trap_unallocated_columns_being_dealloced,(.L_x_173 - $__internal_2_$__cuda_sm10x_tcgen05_guardrail_trap_unallocated_columns_being_dealloced)
$__internal_2_$__cuda_sm10x_tcgen05_guardrail_trap_unallocated_columns_being_dealloced:
[----:B------:R-:W-:Y:S05]  /*9ab0*/  BPT.TRAP 0x1 ;  /* 0x000000040000795c */ /* 0x000fea0000300000 */
[----:B------:R-:W-:-:S04]  /*9ac0*/  HFMA2 R3, -RZ, RZ, 0, 0 ;  /* 0x00000000ff037431 */ /* 0x000fc800000001ff */
[----:B------:R-:W-:Y:S05]  /*9ad0*/  RET.REL.NODEC R2 `(_ZN7cutlass13device_kernelINS_4gemm6kernel13GemmUniversalIN4cute5tupleIJiiiiEEENS1_10collective13CollectiveMmaINS1_35MainloopSm100TmaUmmaWarpSpecializedILi3ELi2ELi4ENS5_IJNS4_1CILi1EEESB_SB_EEEEENS5_IJNSA_ILi128EEESE_SE_EEENS_6half_tENS5_IJlSB_lEEESG_SH_NS4_8TiledMMAINS4_8MMA_AtomIJNS4_20SM100_MMA_F16BF16_SSISG_SG_fLi128ELi128ELNS4_4UMMA5MajorE0ELSM_0ELNSL_7ScaleInE0ELSN_0EEEEEENS4_6LayoutISC_NS5_IJNSA_ILi0EEESR_SR_EEEEENS5_IJNS4_10UnderscoreESU_SU_EEEEENS4_13SM90_TMA_LOADENS4_14ComposedLayoutINS4_7SwizzleILi3ELi4ELi3EEENS4_18smem_ptr_flag_bitsILi16EEENSQ_INS5_IJNSA_ILi8EEENSA_ILi64EEEEEENS5_IJS14_SB_EEEEEEEvNS4_8identityESX_S18_vS19_EENS_8epilogue10collective18CollectiveEpilogueINS1B_23Sm100TmaWarpSpecializedILi4ELi2ELi32ELb1ELb0EEEJSF_NS5_IJNSQ_ISE_SB_EENSQ_INSA_ILi32EEESB_EEEEESG_SH_SG_SH_NS1B_6fusion15FusionCallbacksIS1F_NS1K_17LinearCombinationISG_fSG_fLNS_15FloatRoundStyleE2EEESF_S1J_JEEENS4_5SM1004TMEM4LOAD26SM100_TMEM_LOAD_32dp32b32xESX_NSY_INSZ_ILi2ELi4ELi3EEES12_NSQ_INS5_IJS13_S1H_EEENS5_IJS1H_SB_EEEEEEENS4_39AutoVectorizingCopyWithAssumedAlignmentILi128EEENS4_14SM90_TMA_STOREES1Y_S20_S20_EEEvvEEEEvNT_6ParamsE) ;  /* 0xffffff6402487950 */ /* 0x000fea0003c3ffff */
.L_x_172:
[----:B------:R-:W-:-:S00]  /*9ae0*/  BRA `(.L_x_172) ;  /* 0xfffffffc00fc7947 */ /* 0x000fc0000383ffff */
[----:B------:R-:W-:-:S00]  /*9af0*/  NOP ;  /* 0x0000000000007918 */ /* 0x000fc00000000000 */
        /* <DEDUP_REMOVED lines=8> */
.L_x_173:


//--------------------- .nv.global.init           --------------------------
	.section	.nv.global.init,"aw",@progbits
.nv.global.init:
	.type		$str$27,@object
	.size		$str$27,($str$28 - $str$27)
$str$27:
        /*0000*/ 	.byte	0x28, 0x61, 0x64, 0x64, 0x72, 0x65, 0x73, 0x73, 0x20, 0x26, 0x20, 0x6d, 0x61, 0x73, 0x6b, 0x29
        /*0010*/ 	.byte	0x20, 0x3d, 0x3d, 0x20, 0x30, 0x00
	.type		$str$28,@object
	.size		$str$28,($str$26 - $str$28)
$str$28:
        /*0016*/ 	.byte	0x2f, 0x74, 0x6d, 0x70, 0x2f, 0x63, 0x75, 0x74, 0x6c, 0x61, 0x73, 0x73, 0x5f, 0x73, 0x77, 0x65
        /*0026*/ 	.byte	0x65, 0x70, 0x5f, 0x73, 0x72, 0x63, 0x2f, 0x69, 0x6e, 0x63, 0x6c, 0x75, 0x64, 0x65, 0x2f, 0x63
        /*0036*/ 	.byte	0x75, 0x74, 0x65, 0x2f, 0x70, 0x6f, 0x69, 0x6e, 0x74, 0x65, 0x72, 0x5f, 0x66, 0x6c, 0x61, 0x67
        /*0046*/ 	.byte	0x67, 0x65, 0x64, 0x2e, 0x68, 0x70, 0x70, 0x00
	.type		$str$26,@object
	.size		$str$26,($str$25 - $str$26)
$str$26:
        /*004e*/ 	.byte	0x2f, 0x74, 0x6d, 0x70, 0x2f, 0x63, 0x75, 0x74, 0x6c, 0x61, 0x73, 0x73, 0x5f, 0x73, 0x77, 0x65
        /*005e*/ 	.byte	0x65, 0x70, 0x5f, 0x73, 0x72, 0x63, 0x2f, 0x69, 0x6e, 0x63, 0x6c, 0x75, 0x64, 0x65, 0x2f, 0x63
        /*006e*/ 	.byte	0x75, 0x74, 0x65, 0x2f, 0x61, 0x74, 0x6f, 0x6d, 0x2f, 0x63, 0x6f, 0x70, 0x79, 0x5f, 0x74, 0x72
        /*007e*/ 	.byte	0x61, 0x69, 0x74, 0x73, 0x5f, 0x73, 0x6d, 0x31, 0x30, 0x30, 0x2e, 0x68, 0x70, 0x70, 0x00
	.type		$str$25,@object
	.size		$str$25,(__unnamed_1 - $str$25)
$str$25:
        /*008d*/ 	.byte	0x28, 0x28, 0x75, 0x69, 0x6e, 0x74, 0x33, 0x32, 0x5f, 0x74, 0x28, 0x74, 0x68, 0x72, 0x65, 0x61
        /*009d*/ 	.byte	0x64, 0x49, 0x64, 0x78, 0x2e, 0x78, 0x29, 0x20, 0x2f, 0x20, 0x33, 0x32, 0x29, 0x20, 0x25, 0x20
        /*00ad*/ 	.byte	0x34, 0x29, 0x20, 0x3d, 0x3d, 0x20, 0x28, 0x28, 0x28, 0x74, 0x6d, 0x65, 0x6d, 0x5f, 0x61, 0x64
        /*00bd*/ 	.byte	0x64, 0x72, 0x20, 0x3e, 0x3e, 0x20, 0x31, 0x36, 0x29, 0x20, 0x2f, 0x20, 0x33, 0x32, 0x29, 0x20
        /*00cd*/ 	.byte	0x25, 0x20, 0x34, 0x29, 0x00
	.type		__unnamed_1,@object
	.size		__unnamed_1,(__unnamed_2 - __unnamed_1)
__unnamed_1:
        /*00d2*/ 	.byte	0x61, 0x75, 0x74, 0x6f, 0x20, 0x63, 0x75, 0x74, 0x65, 0x3a, 0x3a, 0x61, 0x73, 0x5f, 0x70, 0x6f
        /* <DEDUP_REMOVED lines=24> */
        /*0262*/ 	.byte	0x3e, 0x3e, 0x3e, 0x3e, 0x5d, 0x00
	.type		__unnamed_2,@object
	.size		__unnamed_2,(.L_2 - __unnamed_2)
__unnamed_2:
        /* <DEDUP_REMOVED lines=42> */
        /*0508*/ 	.byte	0x3e, 0x3e, 0x5d, 0x00
.L_2:


//--------------------- .nv.shared._ZN7cutlass13device_kernelINS_4gemm6kernel13GemmUniversalIN4cute5tupleIJiiiiEEENS1_10collective13CollectiveMmaINS1_35MainloopSm100TmaUmmaWarpSpecializedILi3ELi2ELi4ENS5_IJNS4_1CILi1EEESB_SB_EEEEENS5_IJNSA_ILi128EEESE_SE_EEENS_6half_tENS5_IJlSB_lEEESG_SH_NS4_8TiledMMAINS4_8MMA_AtomIJNS4_20SM100_MMA_F16BF16_SSISG_SG_fLi128ELi128ELNS4_4UMMA5MajorE0ELSM_0ELNSL_7ScaleInE0ELSN_0EEEEEENS4_6LayoutISC_NS5_IJNSA_ILi0EEESR_SR_EEEEENS5_IJNS4_10UnderscoreESU_SU_EEEEENS4_13SM90_TMA_LOADENS4_14ComposedLayoutINS4_7SwizzleILi3ELi4ELi3EEENS4_18smem_ptr_flag_bitsILi16EEENSQ_INS5_IJNSA_ILi8EEENSA_ILi64EEEEEENS5_IJS14_SB_EEEEEEEvNS4_8identityESX_S18_vS19_EENS_8epilogue10collective18CollectiveEpilogueINS1B_23Sm100TmaWarpSpecializedILi4ELi2ELi32ELb1ELb0EEEJSF_NS5_IJNSQ_ISE_SB_EENSQ_INSA_ILi32EEESB_EEEEESG_SH_SG_SH_NS1B_6fusion15FusionCallbacksIS1F_NS1K_17LinearCombinationISG_fSG_fLNS_15FloatRoundStyleE2EEESF_S1J_JEEENS4_5SM1004TMEM4LOAD26SM100_TMEM_LOAD_32dp32b32xESX_NSY_INSZ_ILi2ELi4ELi3EEES12_NSQ_INS5_IJS13_S1H_EEENS5_IJS1H_SB_EEEEEEENS4_39AutoVectorizingCopyWithAssumedAlignmentILi128EEENS4_14SM90_TMA_STOREES1Y_S20_S20_EEEvvEEEEvNT_6ParamsE --------------------------
	.section	.nv.shared._ZN7cutlass13device_kernelINS_4gemm6kernel13GemmUniversalIN4cute5tupleIJiiiiEEENS1_10collective13CollectiveMmaINS1_35MainloopSm100TmaUmmaWarpSpecializedILi3ELi2ELi4ENS5_IJNS4_1CILi1EEESB_SB_EEEEENS5_IJNSA_ILi128EEESE_SE_EEENS_6half_tENS5_IJlSB_lEEESG_SH_NS4_8TiledMMAINS4_8MMA_AtomIJNS4_20SM100_MMA_F16BF16_SSISG_SG_fLi128ELi128ELNS4_4UMMA5MajorE0ELSM_0ELNSL_7ScaleInE0ELSN_0EEEEEENS4_6LayoutISC_NS5_IJNSA_ILi0EEESR_SR_EEEEENS5_IJNS4_10UnderscoreESU_SU_EEEEENS4_13SM90_TMA_LOADENS4_14ComposedLayoutINS4_7SwizzleILi3ELi4ELi3EEENS4_18smem_ptr_flag_bitsILi16EEENSQ_INS5_IJNSA_ILi8EEENSA_ILi64EEEEEENS5_IJS14_SB_EEEEEEEvNS4_8identityESX_S18_vS19_EENS_8epilogue10collective18CollectiveEpilogueINS1B_23Sm100TmaWarpSpecializedILi4ELi2ELi32ELb1ELb0EEEJSF_NS5_IJNSQ_ISE_SB_EENSQ_INSA_ILi32EEESB_EEEEESG_SH_SG_SH_NS1B_6fusion15FusionCallbacksIS1F_NS1K_17LinearCombinationISG_fSG_fLNS_15FloatRoundStyleE2EEESF_S1J_JEEENS4_5SM1004TMEM4LOAD26SM100_TMEM_LOAD_32dp32b32xESX_NSY_INSZ_ILi2ELi4ELi3EEES12_NSQ_INS5_IJS13_S1H_EEENS5_IJS1H_SB_EEEEEEENS4_39AutoVectorizingCopyWithAssumedAlignmentILi128EEENS4_14SM90_TMA_STOREES1Y_S20_S20_EEEvvEEEEvNT_6ParamsE,"aw",@nobits
	.sectionflags	@""
	.align	16
	.zero		1024


//--------------------- .nv.shared.reserved.0     --------------------------
	.section	.nv.shared.reserved.0,"aw",@nobits
	.weak		__nv_reservedSMEM_offset_0_alias
	.size		__nv_reservedSMEM_offset_0_alias, 0, 64
	.other		__nv_reservedSMEM_offset_0_alias,@"STO_CUDA_RESERVED_SHARED STV_DEFAULT"
__nv_reservedSMEM_offset_0_alias:
	.zero		0
.nv.shared.reserved.0:
	.zero		64
	.weak		__nv_reservedSMEM_tcgen05_partition
	.type		__nv_reservedSMEM_tcgen05_partition,@object
	.size		__nv_reservedSMEM_tcgen05_partition,(.L_0 - __nv_reservedSMEM_tcgen05_partition)
__nv_reservedSMEM_tcgen05_partition:
	.zero		32
.L_0:


//--------------------- .nv.global                --------------------------
	.section	.nv.global,"aw",@nobits
.nv.global:
	.type		_ZN40_INTERNAL_32655f3b_4_k_cu_93854512_322164cute1_E,@object
	.size		_ZN40_INTERNAL_32655f3b_4_k_cu_93854512_322164cute1_E,(_ZN40_INTERNAL_32655f3b_4_k_cu_93854512_322164cuda3std3__45__cpo6cbeginE - _ZN40_INTERNAL_32655f3b_4_k_cu_93854512_322164cute1_E)
_ZN40_INTERNAL_32655f3b_4_k_cu_93854512_322164cute1_E:
	.zero		1
	.type		_ZN40_INTERNAL_32655f3b_4_k_cu_93854512_322164cuda3std3__45__cpo6cbeginE,@object
	.size		_ZN40_INTERNAL_32655f3b_4_k_cu_93854512_322164cuda3std3__45__cpo6cbeginE,(_ZN40_INTERNAL_32655f3b_4_k_cu_93854512_322164cuda3std3__48in_placeE - _ZN40_INTERNAL_32655f3b_4_k_cu_93854512_322164cuda3std3__45__cpo6cbeginE)
_ZN40_INTERNAL_32655f3b_4_k_cu_93854512_322164cuda3std3__45__cpo6cbeginE:
	.zero		1
	.type		_ZN40_INTERNAL_32655f3b_4_k_cu_93854512_322164cuda3std3__48in_placeE,@object
	.size		_ZN40_INTERNAL_32655f3b_4_k_cu_93854512_322164cuda3std3__48in_placeE,(_ZN40_INTERNAL_32655f3b_4_k_cu_93854512_322164cuda3std6ranges3__45__cpo9iter_moveE - _ZN40_INTERNAL_32655f3b_4_k_cu_93854512_322164cuda3std3__48in_placeE)
_ZN40_INTERNAL_32655f3b_4_k_cu_93854512_322164cuda3std3__48in_placeE:
	.zero		1
	.type		_ZN40_INTERNAL_32655f3b_4_k_cu_93854512_322164cuda3std6ranges3__45__cpo9iter_moveE,@object
	.size		_ZN40_INTERNAL_32655f3b_4_k_cu_93854512_322164cuda3std6ranges3__45__cpo9iter_moveE,(_ZN40_INTERNAL_32655f3b_4_k_cu_93854512_322164cuda3std3__45__cpo5beginE - _ZN40_INTERNAL_32655f3b_4_k_cu_93854512_322164cuda3std6ranges3__45__cpo9iter_moveE)
_ZN40_INTERNAL_32655f3b_4_k_cu_93854512_322164cuda3std6ranges3__45__cpo9iter_moveE:
	.zero		1
	.type		_ZN40_INTERNAL_32655f3b_4_k_cu_93854512_322164cuda3std3__45__cpo5beginE,@object
	.size		_ZN40_INTERNAL_32655f3b_4_k_cu_93854512_322164cuda3std3__45__cpo5beginE,(_ZN40_INTERNAL_32655f3b_4_k_cu_93854512_322164cuda3std3__442_GLOBAL__N__32655f3b_4_k_cu_93854512_322166ignoreE - _ZN40_INTERNAL_32655f3b_4_k_cu_93854512_322164cuda3std3__45__cpo5beginE)
_ZN40_INTERNAL_32655f3b_4_k_cu_93854512_322164cuda3std3__45__cpo5beginE:
	.zero		1
	.type		_ZN40_INTERNAL_32655f3b_4_k_cu_93854512_322164cuda3std3__442_GLOBAL__N__32655f3b_4_k_cu_93854512_322166ignoreE,@object
	.size		_ZN40_INTERNAL_32655f3b_4_k_cu_93854512_322164cuda3std3__442_GLOBAL__N__32655f3b_4_k_cu_93854512_322166ignoreE,(_ZN40_INTERNAL_32655f3b_4_k_cu_93854512_322164cute7productE - _ZN40_INTERNAL_32655f3b_4_k_cu_93854512_322164cuda3std3__442_GLOBAL__N__32655f3b_4_k_cu_93854512_322166ignoreE)
_ZN40_INTERNAL_32655f3b_4_k_cu_93854512_322164cuda3std3__442_GLOBAL__N__32655f3b_4_k_cu_93854512_322166ignoreE:
	.zero		1
	.type		_ZN40_INTERNAL_32655f3b_4_k_cu_93854512_322164cute7productE,@object
	.size		_ZN40_INTERNAL_32655f3b_4_k_cu_93854512_322164cute7productE,(_ZN40_INTERNAL_32655f3b_4_k_cu_93854512_322164cuda3std3__45__cpo3endE - _ZN40_INTERNAL_32655f3b_4_k_cu_93854512_322164cute7productE)
_ZN40_INTERNAL_32655f3b_4_k_cu_93854512_322164cute7productE:
	.zero		1
	.type		_ZN40_INTERNAL_32655f3b_4_k_cu_93854512_322164cuda3std3__45__cpo3endE,@object
	.size		_ZN40_INTERNAL_32655f3b_4_k_cu_93854512_322164cuda3std3__45__cpo3endE,(_ZN40_INTERNAL_32655f3b_4_k_cu_93854512_322164cuda3std3__419piecewise_constructE - _ZN40_INTERNAL_32655f3b_4_k_cu_93854512_322164cuda3std3__45__cpo3endE)
_ZN40_INTERNAL_32655f3b_4_k_cu_93854512_322164cuda3std3__45__cpo3endE:
	.zero		1
	.type		_ZN40_INTERNAL_32655f3b_4_k_cu_93854512_322164cuda3std3__419piecewise_constructE,@object
	.size		_ZN40_INTERNAL_32655f3b_4_k_cu_93854512_322164cuda3std3__419piecewise_constructE,(_ZN40_INTERNAL_32655f3b_4_k_cu_93854512_322164cuda3std3__45__cpo4cendE - _ZN40_INTERNAL_32655f3b_4_k_cu_93854512_322164cuda3std3__419piecewise_constructE)
_ZN40_INTERNAL_32655f3b_4_k_cu_93854512_322164cuda3std3__419piecewise_constructE:
	.zero		1
	.type		_ZN40_INTERNAL_32655f3b_4_k_cu_93854512_322164cuda3std3__45__cpo4cendE,@object
	.size		_ZN40_INTERNAL_32655f3b_4_k_cu_93854512_322164cuda3std3__45__cpo4cendE,(_ZN40_INTERNAL_32655f3b_4_k_cu_93854512_322164cuda3std6ranges3__45__cpo4swapE - _ZN40_INTERNAL_32655f3b_4_k_cu_93854512_322164cuda3std3__45__cpo4cendE)
_ZN40_INTERNAL_32655f3b_4_k_cu_93854512_322164cuda3std3__45__cpo4cendE:
	.zero		1
	.type		_ZN40_INTERNAL_32655f3b_4_k_cu_93854512_322164cuda3std6ranges3__45__cpo4swapE,@object
	.size		_ZN40_INTERNAL_32655f3b_4_k_cu_93854512_322164cuda3std6ranges3__45__cpo4swapE,(.L_10 - _ZN40_INTERNAL_32655f3b_4_k_cu_93854512_322164cuda3std6ranges3__45__cpo4swapE)
_ZN40_INTERNAL_32655f3b_4_k_cu_93854512_322164cuda3std6ranges3__45__cpo4swapE:
	.zero		1
.L_10:


//--------------------- .nv.constant0._ZN7cutlass13device_kernelINS_4gemm6kernel13GemmUniversalIN4cute5tupleIJiiiiEEENS1_10collective13CollectiveMmaINS1_35MainloopSm100TmaUmmaWarpSpecializedILi3ELi2ELi4ENS5_IJNS4_1CILi1EEESB_SB_EEEEENS5_IJNSA_ILi128EEESE_SE_EEENS_6half_tENS5_IJlSB_lEEESG_SH_NS4_8TiledMMAINS4_8MMA_AtomIJNS4_20SM100_MMA_F16BF16_SSISG_SG_fLi128ELi128ELNS4_4UMMA5MajorE0ELSM_0ELNSL_7ScaleInE0ELSN_0EEEEEENS4_6LayoutISC_NS5_IJNSA_ILi0EEESR_SR_EEEEENS5_IJNS4_10UnderscoreESU_SU_EEEEENS4_13SM90_TMA_LOADENS4_14ComposedLayoutINS4_7SwizzleILi3ELi4ELi3EEENS4_18smem_ptr_flag_bitsILi16EEENSQ_INS5_IJNSA_ILi8EEENSA_ILi64EEEEEENS5_IJS14_SB_EEEEEEEvNS4_8identityESX_S18_vS19_EENS_8epilogue10collective18CollectiveEpilogueINS1B_23Sm100TmaWarpSpecializedILi4ELi2ELi32ELb1ELb0EEEJSF_NS5_IJNSQ_ISE_SB_EENSQ_INSA_ILi32EEESB_EEEEESG_SH_SG_SH_NS1B_6fusion15FusionCallbacksIS1F_NS1K_17LinearCombinationISG_fSG_fLNS_15FloatRoundStyleE2EEESF_S1J_JEEENS4_5SM1004TMEM4LOAD26SM100_TMEM_LOAD_32dp32b32xESX_NSY_INSZ_ILi2ELi4ELi3EEES12_NSQ_INS5_IJS13_S1H_EEENS5_IJS1H_SB_EEEEEEENS4_39AutoVectorizingCopyWithAssumedAlignmentILi128EEENS4_14SM90_TMA_STOREES1Y_S20_S20_EEEvvEEEEvNT_6ParamsE --------------------------
	.section	.nv.constant0._ZN7cutlass13device_kernelINS_4gemm6kernel13GemmUniversalIN4cute5tupleIJiiiiEEENS1_10collective13CollectiveMmaINS1_35MainloopSm100TmaUmmaWarpSpecializedILi3ELi2ELi4ENS5_IJNS4_1CILi1EEESB_SB_EEEEENS5_IJNSA_ILi128EEESE_SE_EEENS_6half_tENS5_IJlSB_lEEESG_SH_NS4_8TiledMMAINS4_8MMA_AtomIJNS4_20SM100_MMA_F16BF16_SSISG_SG_fLi128ELi128ELNS4_4UMMA5MajorE0ELSM_0ELNSL_7ScaleInE0ELSN_0EEEEEENS4_6LayoutISC_NS5_IJNSA_ILi0EEESR_SR_EEEEENS5_IJNS4_10UnderscoreESU_SU_EEEEENS4_13SM90_TMA_LOADENS4_14ComposedLayoutINS4_7SwizzleILi3ELi4ELi3EEENS4_18smem_ptr_flag_bitsILi16EEENSQ_INS5_IJNSA_ILi8EEENSA_ILi64EEEEEENS5_IJS14_SB_EEEEEEEvNS4_8identityESX_S18_vS19_EENS_8epilogue10collective18CollectiveEpilogueINS1B_23Sm100TmaWarpSpecializedILi4ELi2ELi32ELb1ELb0EEEJSF_NS5_IJNSQ_ISE_SB_EENSQ_INSA_ILi32EEESB_EEEEESG_SH_SG_SH_NS1B_6fusion15FusionCallbacksIS1F_NS1K_17LinearCombinationISG_fSG_fLNS_15FloatRoundStyleE2EEESF_S1J_JEEENS4_5SM1004TMEM4LOAD26SM100_TMEM_LOAD_32dp32b32xESX_NSY_INSZ_ILi2ELi4ELi3EEES12_NSQ_INS5_IJS13_S1H_EEENS5_IJS1H_SB_EEEEEEENS4_39AutoVectorizingCopyWithAssumedAlignmentILi128EEENS4_14SM90_TMA_STOREES1Y_S20_S20_EEEvvEEEEvNT_6ParamsE,"a",@progbits
	.sectionflags	@""
	.align	4
.nv.constant0._ZN7cutlass13device_kernelINS_4gemm6kernel13GemmUniversalIN4cute5tupleIJiiiiEEENS1_10collective13CollectiveMmaINS1_35MainloopSm100TmaUmmaWarpSpecializedILi3ELi2ELi4ENS5_IJNS4_1CILi1EEESB_SB_EEEEENS5_IJNSA_ILi128EEESE_SE_EEENS_6half_tENS5_IJlSB_lEEESG_SH_NS4_8TiledMMAINS4_8MMA_AtomIJNS4_20SM100_MMA_F16BF16_SSISG_SG_fLi128ELi128ELNS4_4UMMA5MajorE0ELSM_0ELNSL_7ScaleInE0ELSN_0EEEEEENS4_6LayoutISC_NS5_IJNSA_ILi0EEESR_SR_EEEEENS5_IJNS4_10UnderscoreESU_SU_EEEEENS4_13SM90_TMA_LOADENS4_14ComposedLayoutINS4_7SwizzleILi3ELi4ELi3EEENS4_18smem_ptr_flag_bitsILi16EEENSQ_INS5_IJNSA_ILi8EEENSA_ILi64EEEEEENS5_IJS14_SB_EEEEEEEvNS4_8identityESX_S18_vS19_EENS_8epilogue10collective18CollectiveEpilogueINS1B_23Sm100TmaWarpSpecializedILi4ELi2ELi32ELb1ELb0EEEJSF_NS5_IJNSQ_ISE_SB_EENSQ_INSA_ILi32EEESB_EEEEESG_SH_SG_SH_NS1B_6fusion15FusionCallbacksIS1F_NS1K_17LinearCombinationISG_fSG_fLNS_15FloatRoundStyleE2EEESF_S1J_JEEENS4_5SM1004TMEM4LOAD26SM100_TMEM_LOAD_32dp32b32xESX_NSY_INSZ_ILi2ELi4ELi3EEES12_NSQ_INS5_IJS13_S1H_EEENS5_IJS1H_SB_EEEEEEENS4_39AutoVectorizingCopyWithAssumedAlignmentILi128EEENS4_14SM90_TMA_STOREES1Y_S20_S20_EEEvvEEEEvNT_6ParamsE:
	.zero		2944


//--------------------- SYMBOLS --------------------------

	.type		.nv.reservedSmem.offset0,@object
	.size		.nv.reservedSmem.offset0,0x4
	.type		.nv.reservedSmem.cap,@object
	.size		.nv.reservedSmem.cap,0x4
	.type		__assertfail,@function
